	.target	sm_100a

	.elftype	@"ET_EXEC"


//--------------------- .note.nv.tkinfo           --------------------------
	.section	.note.nv.tkinfo,"",@"SHT_NOTE"
	.sectionflags	@"SHF_NOTE_NV_TKINFO"
	.tkinfo
        /*0018*/ 	.word	0x00000002
        /*0030*/ 	.string	""
        /*0030*/ 	.string	"ptxas"
        /*0030*/ 	.string	"Cuda compilation tools, release 13.0, V13.0.88"
        /*0030*/ 	.string	"Build cuda_13.0.r13.0/compiler.36424714_0"
        /*0030*/ 	.string	"-arch sm_100a -m 64 "



//--------------------- .note.nv.cuinfo           --------------------------
	.section	.note.nv.cuinfo,"",@"SHT_NOTE"
	.sectionflags	@"SHF_NOTE_NV_CUINFO"
        /*0018*/ 	.short	0x0002
        /*001a*/ 	.short	0x0064
        /*001c*/ 	.short	0x0082
	.zero		2


//--------------------- .nv.info                  --------------------------
	.section	.nv.info,"",@"SHT_CUDA_INFO"
	.align	4


	//----- nvinfo : EIATTR_REGCOUNT
	.align		4
        /*0000*/ 	.byte	0x04, 0x2f
        /*0002*/ 	.short	(.L_19 - .L_18)
	.align		4
.L_18:
        /*0004*/ 	.word	index@(_ZN7cutlass13device_kernelINS_4gemm6kernel13GemmUniversalIN4cute5tupleIJiiiiEEENS1_10collective13CollectiveMmaINS1_35MainloopSm100TmaUmmaWarpSpecializedILi3ELi2ELi4ENS5_IJNS4_1CILi2EEENSA_ILi1EEESC_EEEEENS5_IJNSA_ILi64EEESF_NSA_ILi128EEEEEENS_10tfloat32_tENS5_IJlSC_lEEESI_SJ_NS4_8TiledMMAINS4_8MMA_AtomIJNS4_17SM100_MMA_TF32_SSISI_SI_fLi64ELi64ELNS4_4UMMA5MajorE0ELSO_0ELNSN_7ScaleInE0ELSP_0EEEEEENS4_6LayoutINS5_IJSC_SC_SC_EEENS5_IJNSA_ILi0EEESU_SU_EEEEENS5_IJNS4_10UnderscoreESX_SX_EEEEENS4_13SM90_TMA_LOADENS4_14ComposedLayoutINS4_7SwizzleILi3ELi4ELi3EEENS4_18smem_ptr_flag_bitsILi32EEENSS_INS5_IJNSA_ILi8EEENSA_ILi32EEEEEENS5_IJS17_SC_EEEEEEEvNS4_8identityENS4_23SM90_TMA_LOAD_MULTICASTES1B_vS1C_EENS_8epilogue10collective18CollectiveEpilogueINS1F_23Sm100TmaWarpSpecializedILi3ELi2ELi16ELb1ELb0EEEJSH_NS5_IJNSS_ISF_SC_EENSS_IS17_SC_EEEEESI_SJ_SI_SJ_NS1F_6fusion15FusionCallbacksIS1J_NS1N_17LinearCombinationISI_fSI_fLNS_15FloatRoundStyleE2EEESH_S1M_JEEENS4_5SM1004TMEM4LOAD26SM100_TMEM_LOAD_16dp128b8xES10_S1B_NS4_17SM75_U32x4_LDSM_NENS4_14SM90_TMA_STOREES1B_NS4_17SM90_U32x4_STSM_NENS4_39AutoVectorizingCopyWithAssumedAlignmentILi128EEEEEEvvEEEEvNT_6ParamsE)
        /*0008*/ 	.word	0x00000050


	//----- nvinfo : EIATTR_FRAME_SIZE
	.align		4
.L_19:
        /*000c*/ 	.byte	0x04, 0x11
        /*000e*/ 	.short	(.L_21 - .L_20)
	.align		4
.L_20:
        /*0010*/ 	.word	index@($__internal_2_$__cuda_sm10x_tcgen05_guardrail_trap_unallocated_columns_being_dealloced)
        /*0014*/ 	.word	0x00000000


	//----- nvinfo : EIATTR_FRAME_SIZE
	.align		4
.L_21:
        /*0018*/ 	.byte	0x04, 0x11
        /*001a*/ 	.short	(.L_23 - .L_22)
	.align		4
.L_22:
        /*001c*/ 	.word	index@($__internal_1_$__cuda_sm10x_tcgen05_guardrail_trap_phase_invalid_during_alloc)
        /*0020*/ 	.word	0x00000000


	//----- nvinfo : EIATTR_FRAME_SIZE
	.align		4
.L_23:
        /*0024*/ 	.byte	0x04, 0x11
        /*0026*/ 	.short	(.L_25 - .L_24)
	.align		4
.L_24:
        /*0028*/ 	.word	index@($__internal_0_$__cuda_sm10x_tcgen05_guardrail_trap_col_being_dealloced_not_returned_by_alloc)
        /*002c*/ 	.word	0x00000000


	//----- nvinfo : EIATTR_FRAME_SIZE
	.align		4
.L_25:
        /*0030*/ 	.byte	0x04, 0x11
        /*0032*/ 	.short	(.L_27 - .L_26)
	.align		4
.L_26:
        /*0034*/ 	.word	index@(_ZN7cutlass13device_kernelINS_4gemm6kernel13GemmUniversalIN4cute5tupleIJiiiiEEENS1_10collective13CollectiveMmaINS1_35MainloopSm100TmaUmmaWarpSpecializedILi3ELi2ELi4ENS5_IJNS4_1CILi2EEENSA_ILi1EEESC_EEEEENS5_IJNSA_ILi64EEESF_NSA_ILi128EEEEEENS_10tfloat32_tENS5_IJlSC_lEEESI_SJ_NS4_8TiledMMAINS4_8MMA_AtomIJNS4_17SM100_MMA_TF32_SSISI_SI_fLi64ELi64ELNS4_4UMMA5MajorE0ELSO_0ELNSN_7ScaleInE0ELSP_0EEEEEENS4_6LayoutINS5_IJSC_SC_SC_EEENS5_IJNSA_ILi0EEESU_SU_EEEEENS5_IJNS4_10UnderscoreESX_SX_EEEEENS4_13SM90_TMA_LOADENS4_14ComposedLayoutINS4_7SwizzleILi3ELi4ELi3EEENS4_18smem_ptr_flag_bitsILi32EEENSS_INS5_IJNSA_ILi8EEENSA_ILi32EEEEEENS5_IJS17_SC_EEEEEEEvNS4_8identityENS4_23SM90_TMA_LOAD_MULTICASTES1B_vS1C_EENS_8epilogue10collective18CollectiveEpilogueINS1F_23Sm100TmaWarpSpecializedILi3ELi2ELi16ELb1ELb0EEEJSH_NS5_IJNSS_ISF_SC_EENSS_IS17_SC_EEEEESI_SJ_SI_SJ_NS1F_6fusion15FusionCallbacksIS1J_NS1N_17LinearCombinationISI_fSI_fLNS_15FloatRoundStyleE2EEESH_S1M_JEEENS4_5SM1004TMEM4LOAD26SM100_TMEM_LOAD_16dp128b8xES10_S1B_NS4_17SM75_U32x4_LDSM_NENS4_14SM90_TMA_STOREES1B_NS4_17SM90_U32x4_STSM_NENS4_39AutoVectorizingCopyWithAssumedAlignmentILi128EEEEEEvvEEEEvNT_6ParamsE)
        /*0038*/ 	.word	0x00000000


	//----- nvinfo : EIATTR_MIN_STACK_SIZE
	.align		4
.L_27:
        /*003c*/ 	.byte	0x04, 0x12
        /*003e*/ 	.short	(.L_29 - .L_28)
	.align		4
.L_28:
        /*0040*/ 	.word	index@(_ZN7cutlass13device_kernelINS_4gemm6kernel13GemmUniversalIN4cute5tupleIJiiiiEEENS1_10collective13CollectiveMmaINS1_35MainloopSm100TmaUmmaWarpSpecializedILi3ELi2ELi4ENS5_IJNS4_1CILi2EEENSA_ILi1EEESC_EEEEENS5_IJNSA_ILi64EEESF_NSA_ILi128EEEEEENS_10tfloat32_tENS5_IJlSC_lEEESI_SJ_NS4_8TiledMMAINS4_8MMA_AtomIJNS4_17SM100_MMA_TF32_SSISI_SI_fLi64ELi64ELNS4_4UMMA5MajorE0ELSO_0ELNSN_7ScaleInE0ELSP_0EEEEEENS4_6LayoutINS5_IJSC_SC_SC_EEENS5_IJNSA_ILi0EEESU_SU_EEEEENS5_IJNS4_10UnderscoreESX_SX_EEEEENS4_13SM90_TMA_LOADENS4_14ComposedLayoutINS4_7SwizzleILi3ELi4ELi3EEENS4_18smem_ptr_flag_bitsILi32EEENSS_INS5_IJNSA_ILi8EEENSA_ILi32EEEEEENS5_IJS17_SC_EEEEEEEvNS4_8identityENS4_23SM90_TMA_LOAD_MULTICASTES1B_vS1C_EENS_8epilogue10collective18CollectiveEpilogueINS1F_23Sm100TmaWarpSpecializedILi3ELi2ELi16ELb1ELb0EEEJSH_NS5_IJNSS_ISF_SC_EENSS_IS17_SC_EEEEESI_SJ_SI_SJ_NS1F_6fusion15FusionCallbacksIS1J_NS1N_17LinearCombinationISI_fSI_fLNS_15FloatRoundStyleE2EEESH_S1M_JEEENS4_5SM1004TMEM4LOAD26SM100_TMEM_LOAD_16dp128b8xES10_S1B_NS4_17SM75_U32x4_LDSM_NENS4_14SM90_TMA_STOREES1B_NS4_17SM90_U32x4_STSM_NENS4_39AutoVectorizingCopyWithAssumedAlignmentILi128EEEEEEvvEEEEvNT_6ParamsE)
        /*0044*/ 	.word	0x00000000
.L_29:


//--------------------- .nv.compat                --------------------------
	.section	.nv.compat,"",@"SHT_CUDA_COMPAT_INFO"
	.align	4
        /*0000*/ 	.byte	0x02, 0x09, 0x01, 0x00, 0x02, 0x02, 0x02, 0x00, 0x02, 0x05, 0x05, 0x00, 0x03, 0x07, 0x01, 0x01
        /*0010*/ 	.byte	0x02, 0x03, 0x01, 0x00, 0x02, 0x06, 0x01, 0x00, 0x04, 0x0b, 0x08, 0x00, 0x09, 0x00, 0x00, 0x00
        /*0020*/ 	.byte	0x00, 0x00, 0x00, 0x00


//--------------------- .nv.info._ZN7cutlass13device_kernelINS_4gemm6kernel13GemmUniversalIN4cute5tupleIJiiiiEEENS1_10collective13CollectiveMmaINS1_35MainloopSm100TmaUmmaWarpSpecializedILi3ELi2ELi4ENS5_IJNS4_1CILi2EEENSA_ILi1EEESC_EEEEENS5_IJNSA_ILi64EEESF_NSA_ILi128EEEEEENS_10tfloat32_tENS5_IJlSC_lEEESI_SJ_NS4_8TiledMMAINS4_8MMA_AtomIJNS4_17SM100_MMA_TF32_SSISI_SI_fLi64ELi64ELNS4_4UMMA5MajorE0ELSO_0ELNSN_7ScaleInE0ELSP_0EEEEEENS4_6LayoutINS5_IJSC_SC_SC_EEENS5_IJNSA_ILi0EEESU_SU_EEEEENS5_IJNS4_10UnderscoreESX_SX_EEEEENS4_13SM90_TMA_LOADENS4_14ComposedLayoutINS4_7SwizzleILi3ELi4ELi3EEENS4_18smem_ptr_flag_bitsILi32EEENSS_INS5_IJNSA_ILi8EEENSA_ILi32EEEEEENS5_IJS17_SC_EEEEEEEvNS4_8identityENS4_23SM90_TMA_LOAD_MULTICASTES1B_vS1C_EENS_8epilogue10collective18CollectiveEpilogueINS1F_23Sm100TmaWarpSpecializedILi3ELi2ELi16ELb1ELb0EEEJSH_NS5_IJNSS_ISF_SC_EENSS_IS17_SC_EEEEESI_SJ_SI_SJ_NS1F_6fusion15FusionCallbacksIS1J_NS1N_17LinearCombinationISI_fSI_fLNS_15FloatRoundStyleE2EEESH_S1M_JEEENS4_5SM1004TMEM4LOAD26SM100_TMEM_LOAD_16dp128b8xES10_S1B_NS4_17SM75_U32x4_LDSM_NENS4_14SM90_TMA_STOREES1B_NS4_17SM90_U32x4_STSM_NENS4_39AutoVectorizingCopyWithAssumedAlignmentILi128EEEEEEvvEEEEvNT_6ParamsE --------------------------
	.section	.nv.info._ZN7cutlass13device_kernelINS_4gemm6kernel13GemmUniversalIN4cute5tupleIJiiiiEEENS1_10collective13CollectiveMmaINS1_35MainloopSm100TmaUmmaWarpSpecializedILi3ELi2ELi4ENS5_IJNS4_1CILi2EEENSA_ILi1EEESC_EEEEENS5_IJNSA_ILi64EEESF_NSA_ILi128EEEEEENS_10tfloat32_tENS5_IJlSC_lEEESI_SJ_NS4_8TiledMMAINS4_8MMA_AtomIJNS4_17SM100_MMA_TF32_SSISI_SI_fLi64ELi64ELNS4_4UMMA5MajorE0ELSO_0ELNSN_7ScaleInE0ELSP_0EEEEEENS4_6LayoutINS5_IJSC_SC_SC_EEENS5_IJNSA_ILi0EEESU_SU_EEEEENS5_IJNS4_10UnderscoreESX_SX_EEEEENS4_13SM90_TMA_LOADENS4_14ComposedLayoutINS4_7SwizzleILi3ELi4ELi3EEENS4_18smem_ptr_flag_bitsILi32EEENSS_INS5_IJNSA_ILi8EEENSA_ILi32EEEEEENS5_IJS17_SC_EEEEEEEvNS4_8identityENS4_23SM90_TMA_LOAD_MULTICASTES1B_vS1C_EENS_8epilogue10collective18CollectiveEpilogueINS1F_23Sm100TmaWarpSpecializedILi3ELi2ELi16ELb1ELb0EEEJSH_NS5_IJNSS_ISF_SC_EENSS_IS17_SC_EEEEESI_SJ_SI_SJ_NS1F_6fusion15FusionCallbacksIS1J_NS1N_17LinearCombinationISI_fSI_fLNS_15FloatRoundStyleE2EEESH_S1M_JEEENS4_5SM1004TMEM4LOAD26SM100_TMEM_LOAD_16dp128b8xES10_S1B_NS4_17SM75_U32x4_LDSM_NENS4_14SM90_TMA_STOREES1B_NS4_17SM90_U32x4_STSM_NENS4_39AutoVectorizingCopyWithAssumedAlignmentILi128EEEEEEvvEEEEvNT_6ParamsE,"",@"SHT_CUDA_INFO"
	.sectionflags	@""
	.align	4


	//----- nvinfo : EIATTR_CUDA_API_VERSION
	.align		4
        /*0000*/ 	.byte	0x04, 0x37
        /*0002*/ 	.short	(.L_31 - .L_30)
.L_30:
        /*0004*/ 	.word	0x00000082


	//----- nvinfo : EIATTR_KPARAM_INFO
	.align		4
.L_31:
        /*0008*/ 	.byte	0x04, 0x17
        /*000a*/ 	.short	(.L_33 - .L_32)
.L_32:
        /*000c*/ 	.word	0x00000000
        /*0010*/ 	.short	0x0000
        /*0012*/ 	.short	0x0000
        /*0014*/ 	.byte	0x00, 0xf0, 0x01, 0x20


	//----- nvinfo : EIATTR_AT_ENTRY_FRAGMENTS
	.align		4
.L_33:
        /*0018*/ 	.byte	0x04, 0x4f
        /*001a*/ 	.short	(.L_35 - .L_34)


	//   ....[0]....
.L_34:
        /*001c*/ 	.word	0x00000006


	//----- nvinfo : EIATTR_RESERVED_SMEM_USED
	.align		4
.L_35:
        /*0020*/ 	.byte	0x01, 0x41
	.zero		2


	//----- nvinfo : EIATTR_SPARSE_MMA_MASK
	.align		4
        /*0024*/ 	.byte	0x03, 0x50
        /*0026*/ 	.short	0x0000


	//----- nvinfo : EIATTR_TCGEN05_1CTA_USED
	.align		4
        /*0028*/ 	.byte	0x01, 0x51
	.zero		2


	//----- nvinfo : EIATTR_MAXREG_COUNT
	.align		4
        /*002c*/ 	.byte	0x03, 0x1b
        /*002e*/ 	.short	0x00ff


	//----- nvinfo : EIATTR_NUM_BARRIERS
	.align		4
        /*0030*/ 	.byte	0x02, 0x4c
        /*0032*/ 	.byte	0x07
	.zero		1


	//----- nvinfo : EIATTR_EXTERNS
	.align		4
        /*0034*/ 	.byte	0x04, 0x0f
        /*0036*/ 	.short	(.L_37 - .L_36)


	//   ....[0]....
	.align		4
.L_36:
        /*0038*/ 	.word	index@(__assertfail)


	//----- nvinfo : EIATTR_MERCURY_ISA_VERSION
	.align		4
.L_37:
        /*003c*/ 	.byte	0x03, 0x5f
        /*003e*/ 	.short	0x0101


	//----- nvinfo : EIATTR_INT_WARP_WIDE_INSTR_OFFSETS
	.align		4
        /*0040*/ 	.byte	0x04, 0x31
        /*0042*/ 	.short	(.L_39 - .L_38)


	//   ....[0]....
.L_38:
        /*0044*/ 	.word	0x00004570


	//   ....[1]....
        /*0048*/ 	.word	0x000045a0


	//   ....[2]....
        /*004c*/ 	.word	0x000045c0


	//   ....[3]....
        /*0050*/ 	.word	0x00005140


	//   ....[4]....
        /*0054*/ 	.word	0x00005260


	//   ....[5]....
        /*0058*/ 	.word	0x000053b0


	//   ....[6]....
        /*005c*/ 	.word	0x000054d0


	//----- nvinfo : EIATTR_COOP_GROUP_MASK_REGIDS
	.align		4
.L_39:
        /*0060*/ 	.byte	0x04, 0x29
        /*0062*/ 	.short	(.L_41 - .L_40)


	//   ....[0]....
.L_40:
        /*0064*/ 	.word	0xffffffff


	//   ....[1]....
        /*0068*/ 	.word	0xffffffff


	//   ....[2]....
        /*006c*/ 	.word	0xffffffff


	//   ....[3]....
        /*0070*/ 	.word	0xffffffff


	//   ....[4]....
        /*0074*/ 	.word	0xffffffff


	//   ....[5]....
        /*0078*/ 	.word	0xffffffff


	//   ....[6]....
        /*007c*/ 	.word	0xffffffff


	//   ....[7]....
        /*0080*/ 	.word	0xffffffff


	//   ....[8]....
        /*0084*/ 	.word	0xffffffff


	//   ....[9]....
        /*0088*/ 	.word	0xffffffff


	//   ....[10]....
        /*008c*/ 	.word	0xffffffff


	//   ....[11]....
        /*0090*/ 	.word	0xffffffff


	//   ....[12]....
        /*0094*/ 	.word	0xffffffff


	//   ....[13]....
        /*0098*/ 	.word	0xffffffff


	//----- nvinfo : EIATTR_COOP_GROUP_INSTR_OFFSETS
	.align		4
.L_41:
        /*009c*/ 	.byte	0x04, 0x28
        /*009e*/ 	.short	(.L_43 - .L_42)


	//   ....[0]....
.L_42:
        /*00a0*/ 	.word	0x00000080


	//   ....[1]....
        /*00a4*/ 	.word	0x000004f0


	//   ....[2]....
        /*00a8*/ 	.word	0x00000670


	//   ....[3]....
        /*00ac*/ 	.word	0x000007f0


	//   ....[4]....
        /*00b0*/ 	.word	0x000008f0


	//   ....[5]....
        /*00b4*/ 	.word	0x00000a60


	//   ....[6]....
        /*00b8*/ 	.word	0x00000c00


	//   ....[7]....
        /*00bc*/ 	.word	0x00000db0


	//   ....[8]....
        /*00c0*/ 	.word	0x00002470


	//   ....[9]....
        /*00c4*/ 	.word	0x000032a0


	//   ....[10]....
        /*00c8*/ 	.word	0x000034b0


	//   ....[11]....
        /*00cc*/ 	.word	0x000034e0


	//   ....[12]....
        /*00d0*/ 	.word	0x00004440


	//   ....[13]....
        /*00d4*/ 	.word	0x00004680


	//----- nvinfo : EIATTR_VRC_CTA_INIT_COUNT
	.align		4
.L_43:
        /*00d8*/ 	.byte	0x02, 0x4a
        /*00da*/ 	.byte	0x80
	.zero		1


	//----- nvinfo : EIATTR_SYSCALL_OFFSETS
	.align		4
        /*00dc*/ 	.byte	0x04, 0x46
        /*00de*/ 	.short	(.L_45 - .L_44)


	//   ....[0]....
.L_44:
        /*00e0*/ 	.word	0x00006200


	//   ....[1]....
        /*00e4*/ 	.word	0x000062f0


	//   ....[2]....
        /*00e8*/ 	.word	0x00006c10


	//   ....[3]....
        /*00ec*/ 	.word	0x00007670


	//----- nvinfo : EIATTR_MBARRIER_INSTR_OFFSETS
	.align		4
.L_45:
        /*00f0*/ 	.byte	0x04, 0x39
        /*00f2*/ 	.short	(.L_47 - .L_46)


	//   ....[0]....
.L_46:
        /*00f4*/ 	.word	0x00000600
        /*00f8*/ 	.word	0x000000ff
        /*00fc*/ 	.word	0x00000000
        /*0100*/ 	.short	0x0100
        /*0102*/ 	.byte	0x04
	.zero		1


	//   ....[1]....
        /*0104*/ 	.word	0x00000610
        /*0108*/ 	.word	0x000000ff
        /*010c*/ 	.word	0x00000018
        /*0110*/ 	.short	0x0100
        /*0112*/ 	.byte	0x04
	.zero		1


	//   ....[2]....
        /*0114*/ 	.word	0x00000620
        /*0118*/ 	.word	0x000000ff
        /*011c*/ 	.word	0x00000008
        /*0120*/ 	.short	0x0100
        /*0122*/ 	.byte	0x04
	.zero		1


	//   ....[3]....
        /*0124*/ 	.word	0x00000630
        /*0128*/ 	.word	0x000000ff
        /*012c*/ 	.word	0x00000020
        /*0130*/ 	.short	0x0100
        /*0132*/ 	.byte	0x04
	.zero		1


	//   ....[4]....
        /*0134*/ 	.word	0x00000640
        /*0138*/ 	.word	0x000000ff
        /*013c*/ 	.word	0x00000010
        /*0140*/ 	.short	0x0100
        /*0142*/ 	.byte	0x04
	.zero		1


	//   ....[5]....
        /*0144*/ 	.word	0x00000650
        /*0148*/ 	.word	0x000000ff
        /*014c*/ 	.word	0x00000028
        /*0150*/ 	.short	0x0100
        /*0152*/ 	.byte	0x04
	.zero		1


	//   ....[6]....
        /*0154*/ 	.word	0x00000780
        /*0158*/ 	.word	0x000000ff
        /*015c*/ 	.word	0x00000030
        /*0160*/ 	.short	0x0100
        /*0162*/ 	.byte	0x04
	.zero		1


	//   ....[7]....
        /*0164*/ 	.word	0x00000790
        /*0168*/ 	.word	0x000000ff
        /*016c*/ 	.word	0x00000048
        /*0170*/ 	.short	0x0100
        /*0172*/ 	.byte	0x04
	.zero		1


	//   ....[8]....
        /*0174*/ 	.word	0x000007a0
        /*0178*/ 	.word	0x000000ff
        /*017c*/ 	.word	0x00000038
        /*0180*/ 	.short	0x0100
        /*0182*/ 	.byte	0x04
	.zero		1


	//   ....[9]....
        /*0184*/ 	.word	0x000007b0
        /*0188*/ 	.word	0x000000ff
        /*018c*/ 	.word	0x00000050
        /*0190*/ 	.short	0x0100
        /*0192*/ 	.byte	0x04
	.zero		1


	//   ....[10]....
        /*0194*/ 	.word	0x000007c0
        /*0198*/ 	.word	0x000000ff
        /*019c*/ 	.word	0x00000040
        /*01a0*/ 	.short	0x0100
        /*01a2*/ 	.byte	0x04
	.zero		1


	//   ....[11]....
        /*01a4*/ 	.word	0x000007d0
        /*01a8*/ 	.word	0x000000ff
        /*01ac*/ 	.word	0x00000058
        /*01b0*/ 	.short	0x0100
        /*01b2*/ 	.byte	0x04
	.zero		1


	//   ....[12]....
        /*01b4*/ 	.word	0x000008c0
        /*01b8*/ 	.word	0x000000ff
        /*01bc*/ 	.word	0x00000060
        /*01c0*/ 	.short	0x0100
        /*01c2*/ 	.byte	0x06
	.zero		1


	//   ....[13]....
        /*01c4*/ 	.word	0x000008d0
        /*01c8*/ 	.word	0x000000ff
        /*01cc*/ 	.word	0x00000068
        /*01d0*/ 	.short	0x0100
        /*01d2*/ 	.byte	0x06
	.zero		1


	//   ....[14]....
        /*01d4*/ 	.word	0x00000a10
        /*01d8*/ 	.word	0x000000ff
        /*01dc*/ 	.word	0x00000070
        /*01e0*/ 	.short	0x0100
        /*01e2*/ 	.byte	0x06
	.zero		1


	//   ....[15]....
        /*01e4*/ 	.word	0x00000a20
        /*01e8*/ 	.word	0x000000ff
        /*01ec*/ 	.word	0x00000080
        /*01f0*/ 	.short	0x0100
        /*01f2*/ 	.byte	0x06
	.zero		1


	//   ....[16]....
        /*01f4*/ 	.word	0x00000a30
        /*01f8*/ 	.word	0x000000ff
        /*01fc*/ 	.word	0x00000078
        /*0200*/ 	.short	0x0100
        /*0202*/ 	.byte	0x06
	.zero		1


	//   ....[17]....
        /*0204*/ 	.word	0x00000a40
        /*0208*/ 	.word	0x000000ff
        /*020c*/ 	.word	0x00000088
        /*0210*/ 	.short	0x0100
        /*0212*/ 	.byte	0x06
	.zero		1


	//   ....[18]....
        /*0214*/ 	.word	0x00000b70
        /*0218*/ 	.word	0x000000ff
        /*021c*/ 	.word	0x00000090
        /*0220*/ 	.short	0x0100
        /*0222*/ 	.byte	0x04
	.zero		1


	//   ....[19]....
        /*0224*/ 	.word	0x00000b80
        /*0228*/ 	.word	0x000000ff
        /*022c*/ 	.word	0x000000b0
        /*0230*/ 	.short	0x0100
        /*0232*/ 	.byte	0x04
	.zero		1


	//   ....[20]....
        /*0234*/ 	.word	0x00000b90
        /*0238*/ 	.word	0x000000ff
        /*023c*/ 	.word	0x00000098
        /*0240*/ 	.short	0x0100
        /*0242*/ 	.byte	0x04
	.zero		1


	//   ....[21]....
        /*0244*/ 	.word	0x00000ba0
        /*0248*/ 	.word	0x000000ff
        /*024c*/ 	.word	0x000000b8
        /*0250*/ 	.short	0x0100
        /*0252*/ 	.byte	0x04
	.zero		1


	//   ....[22]....
        /*0254*/ 	.word	0x00000bb0
        /*0258*/ 	.word	0x000000ff
        /*025c*/ 	.word	0x000000a0
        /*0260*/ 	.short	0x0100
        /*0262*/ 	.byte	0x04
	.zero		1


	//   ....[23]....
        /*0264*/ 	.word	0x00000bc0
        /*0268*/ 	.word	0x000000ff
        /*026c*/ 	.word	0x000000c0
        /*0270*/ 	.short	0x0100
        /*0272*/ 	.byte	0x04
	.zero		1


	//   ....[24]....
        /*0274*/ 	.word	0x00000bd0
        /*0278*/ 	.word	0x000000ff
        /*027c*/ 	.word	0x000000a8
        /*0280*/ 	.short	0x0100
        /*0282*/ 	.byte	0x04
	.zero		1


	//   ....[25]....
        /*0284*/ 	.word	0x00000be0
        /*0288*/ 	.word	0x000000ff
        /*028c*/ 	.word	0x000000c8
        /*0290*/ 	.short	0x0100
        /*0292*/ 	.byte	0x04
	.zero		1


	//   ....[26]....
        /*0294*/ 	.word	0x00000cd0
        /*0298*/ 	.word	0x000000ff
        /*029c*/ 	.word	0x000000d0
        /*02a0*/ 	.short	0x0100
        /*02a2*/ 	.byte	0x04
	.zero		1


	//   ....[27]....
        /*02a4*/ 	.word	0x00000ce0
        /*02a8*/ 	.word	0x000000ff
        /*02ac*/ 	.word	0x000000e0
        /*02b0*/ 	.short	0x0100
        /*02b2*/ 	.byte	0x04
	.zero		1


	//   ....[28]....
        /*02b4*/ 	.word	0x00000cf0
        /*02b8*/ 	.word	0x000000ff
        /*02bc*/ 	.word	0x000000d8
        /*02c0*/ 	.short	0x0100
        /*02c2*/ 	.byte	0x04
	.zero		1


	//   ....[29]....
        /*02c4*/ 	.word	0x00000d00
        /*02c8*/ 	.word	0x000000ff
        /*02cc*/ 	.word	0x000000e8
        /*02d0*/ 	.short	0x0100
        /*02d2*/ 	.byte	0x04
	.zero		1


	//   ....[30]....
        /*02d4*/ 	.word	0x00001830
        /*02d8*/ 	.word	0x00000000
        /*02dc*/ 	.word	0x000000e0
        /*02e0*/ 	.short	0x010a
        /*02e2*/ 	.byte	0xff
	.zero		1


	//   ....[31]....
        /*02e4*/ 	.word	0x00001860
        /*02e8*/ 	.word	0x00000000
        /*02ec*/ 	.word	0x000000d0
        /*02f0*/ 	.short	0x0101
        /*02f2*/ 	.byte	0xff
	.zero		1


	//   ....[32]....
        /*02f4*/ 	.word	0x00001930
        /*02f8*/ 	.word	0x000000ff
        /*02fc*/ 	.word	0x00000018
        /*0300*/ 	.short	0x010a
        /*0302*/ 	.byte	0x04
	.zero		1


	//   ....[33]....
        /*0304*/ 	.word	0x000019b0
        /*0308*/ 	.word	0x000000ff
        /*030c*/ 	.word	0x00000018
        /*0310*/ 	.short	0x010a
        /*0312*/ 	.byte	0x39
	.zero		1


	//   ....[34]....
        /*0314*/ 	.word	0x00001af0
        /*0318*/ 	.word	0x000000ff
        /*031c*/ 	.word	0x00000018
        /*0320*/ 	.short	0x010a
        /*0322*/ 	.byte	0x04
	.zero		1


	//   ....[35]....
        /*0324*/ 	.word	0x00001ed0
        /*0328*/ 	.word	0x000000ff
        /*032c*/ 	.word	0x00000068
        /*0330*/ 	.short	0x0101
        /*0332*/ 	.byte	0x15
	.zero		1


	//   ....[36]....
        /*0334*/ 	.word	0x00001ef0
        /*0338*/ 	.word	0x000000ff
        /*033c*/ 	.word	0x00000018
        /*0340*/ 	.short	0x010a
        /*0342*/ 	.byte	0x04
	.zero		1


	//   ....[37]....
        /*0344*/ 	.word	0x00001f70
        /*0348*/ 	.word	0x000000ff
        /*034c*/ 	.word	0x00000018
        /*0350*/ 	.short	0x010a
        /*0352*/ 	.byte	0x39
	.zero		1


	//   ....[38]....
        /*0354*/ 	.word	0x000020b0
        /*0358*/ 	.word	0x000000ff
        /*035c*/ 	.word	0x00000018
        /*0360*/ 	.short	0x010a
        /*0362*/ 	.byte	0x04
	.zero		1


	//   ....[39]....
        /*0364*/ 	.word	0x000024a0
        /*0368*/ 	.word	0x00000003
        /*036c*/ 	.word	0x00000070
        /*0370*/ 	.short	0x010a
        /*0372*/ 	.byte	0xff
	.zero		1


	//   ....[40]....
        /*0374*/ 	.word	0x000025f0
        /*0378*/ 	.word	0x00000000
        /*037c*/ 	.word	0x00000000
        /*0380*/ 	.short	0x0101
        /*0382*/ 	.byte	0xff
	.zero		1


	//   ....[41]....
        /*0384*/ 	.word	0x00002bb0
        /*0388*/ 	.word	0x000000ff
        /*038c*/ 	.word	0x00000000
        /*0390*/ 	.short	0x010a
        /*0392*/ 	.byte	0x04
	.zero		1


	//   ....[42]....
        /*0394*/ 	.word	0x00002c40
        /*0398*/ 	.word	0x000000ff
        /*039c*/ 	.word	0x00000000
        /*03a0*/ 	.short	0x010a
        /*03a2*/ 	.byte	0x05
	.zero		1


	//   ....[43]....
        /*03a4*/ 	.word	0x00002ce0
        /*03a8*/ 	.word	0x00000000
        /*03ac*/ 	.word	0x00000000
        /*03b0*/ 	.short	0x010a
        /*03b2*/ 	.byte	0xff
	.zero		1


	//   ....[44]....
        /*03b4*/ 	.word	0x00002e00
        /*03b8*/ 	.word	0x00000002
        /*03bc*/ 	.word	0x000000d0
        /*03c0*/ 	.short	0x010a
        /*03c2*/ 	.byte	0xff
	.zero		1


	//   ....[45]....
        /*03c4*/ 	.word	0x00002e70
        /*03c8*/ 	.word	0x00000002
        /*03cc*/ 	.word	0x00000000
        /*03d0*/ 	.short	0x0101
        /*03d2*/ 	.byte	0xff
	.zero		1


	//   ....[46]....
        /*03d4*/ 	.word	0x00002e90
        /*03d8*/ 	.word	0x000000ff
        /*03dc*/ 	.word	0x00000080
        /*03e0*/ 	.short	0x010a
        /*03e2*/ 	.byte	0x04
	.zero		1


	//   ....[47]....
        /*03e4*/ 	.word	0x00002fb0
        /*03e8*/ 	.word	0x00000002
        /*03ec*/ 	.word	0x00000070
        /*03f0*/ 	.short	0x010a
        /*03f2*/ 	.byte	0xff
	.zero		1


	//   ....[48]....
        /*03f4*/ 	.word	0x000030b0
        /*03f8*/ 	.word	0x00000002
        /*03fc*/ 	.word	0x00000000
        /*0400*/ 	.short	0x0101
        /*0402*/ 	.byte	0xff
	.zero		1


	//   ....[49]....
        /*0404*/ 	.word	0x00003140
        /*0408*/ 	.word	0x000000ff
        /*040c*/ 	.word	0x00000080
        /*0410*/ 	.short	0x0106
        /*0412*/ 	.byte	0x04
	.zero		1


	//   ....[50]....
        /*0414*/ 	.word	0x00003160
        /*0418*/ 	.word	0x000000ff
        /*041c*/ 	.word	0x00000080
        /*0420*/ 	.short	0x010a
        /*0422*/ 	.byte	0x04
	.zero		1


	//   ....[51]....
        /*0424*/ 	.word	0x000031f0
        /*0428*/ 	.word	0x000000ff
        /*042c*/ 	.word	0x00000080
        /*0430*/ 	.short	0x0106
        /*0432*/ 	.byte	0x07
	.zero		1


	//   ....[52]....
        /*0434*/ 	.word	0x00003230
        /*0438*/ 	.word	0x00000000
        /*043c*/ 	.word	0x00000080
        /*0440*/ 	.short	0x010a
        /*0442*/ 	.byte	0xff
	.zero		1


	//   ....[53]....
        /*0444*/ 	.word	0x00003750
        /*0448*/ 	.word	0x00000000
        /*044c*/ 	.word	0x00000070
        /*0450*/ 	.short	0x010a
        /*0452*/ 	.byte	0xff
	.zero		1


	//   ....[54]....
        /*0454*/ 	.word	0x00003870
        /*0458*/ 	.word	0x00000003
        /*045c*/ 	.word	0x00000000
        /*0460*/ 	.short	0x0101
        /*0462*/ 	.byte	0xff
	.zero		1


	//   ....[55]....
        /*0464*/ 	.word	0x00003880
        /*0468*/ 	.word	0x000000ff
        /*046c*/ 	.word	0x00000000
        /*0470*/ 	.short	0x010a
        /*0472*/ 	.byte	0x04
	.zero		1


	//   ....[56]....
        /*0474*/ 	.word	0x000038d0
        /*0478*/ 	.word	0x000000ff
        /*047c*/ 	.word	0x000000b0
        /*0480*/ 	.short	0x010a
        /*0482*/ 	.byte	0x05
	.zero		1


	//   ....[57]....
        /*0484*/ 	.word	0x000039e0
        /*0488*/ 	.word	0x000000ff
        /*048c*/ 	.word	0x00000000
        /*0490*/ 	.short	0x010a
        /*0492*/ 	.byte	0x05
	.zero		1


	//   ....[58]....
        /*0494*/ 	.word	0x00003b30
        /*0498*/ 	.word	0x000000ff
        /*049c*/ 	.word	0x00000000
        /*04a0*/ 	.short	0x010a
        /*04a2*/ 	.byte	0x07
	.zero		1


	//   ....[59]....
        /*04a4*/ 	.word	0x00004270
        /*04a8*/ 	.word	0x000000ff
        /*04ac*/ 	.word	0x00000000
        /*04b0*/ 	.short	0x010a
        /*04b2*/ 	.byte	0x04
	.zero		1


	//   ....[60]....
        /*04b4*/ 	.word	0x00004300
        /*04b8*/ 	.word	0x000000ff
        /*04bc*/ 	.word	0x00000000
        /*04c0*/ 	.short	0x010a
        /*04c2*/ 	.byte	0x05
	.zero		1


	//   ....[61]....
        /*04c4*/ 	.word	0x00004390
        /*04c8*/ 	.word	0x000000ff
        /*04cc*/ 	.word	0x00000000
        /*04d0*/ 	.short	0x010a
        /*04d2*/ 	.byte	0x05
	.zero		1


	//   ....[62]....
        /*04d4*/ 	.word	0x00004420
        /*04d8*/ 	.word	0x000000ff
        /*04dc*/ 	.word	0x00000000
        /*04e0*/ 	.short	0x010a
        /*04e2*/ 	.byte	0x04
	.zero		1


	//   ....[63]....
        /*04e4*/ 	.word	0x00004910
        /*04e8*/ 	.word	0x00000008
        /*04ec*/ 	.word	0x00000070
        /*04f0*/ 	.short	0x010a
        /*04f2*/ 	.byte	0xff
	.zero		1


	//   ....[64]....
        /*04f4*/ 	.word	0x00004a80
        /*04f8*/ 	.word	0x00000000
        /*04fc*/ 	.word	0x00000000
        /*0500*/ 	.short	0x0101
        /*0502*/ 	.byte	0xff
	.zero		1


	//   ....[65]....
        /*0504*/ 	.word	0x00004f50
        /*0508*/ 	.word	0x000000ff
        /*050c*/ 	.word	0x00000068
        /*0510*/ 	.short	0x010a
        /*0512*/ 	.byte	0x18
	.zero		1


	//   ....[66]....
        /*0514*/ 	.word	0x00005120
        /*0518*/ 	.word	0x000000ff
        /*051c*/ 	.word	0x00000048
        /*0520*/ 	.short	0x010a
        /*0522*/ 	.byte	0x04
	.zero		1


	//   ....[67]....
        /*0524*/ 	.word	0x00005300
        /*0528*/ 	.word	0x000000ff
        /*052c*/ 	.word	0x00000030
        /*0530*/ 	.short	0x010b
        /*0532*/ 	.byte	0x04
	.zero		1


	//   ....[68]....
        /*0534*/ 	.word	0x00005310
        /*0538*/ 	.word	0x000000ff
        /*053c*/ 	.word	0x00000000
        /*0540*/ 	.short	0x0101
        /*0542*/ 	.byte	0x07
	.zero		1


	//   ....[69]....
        /*0544*/ 	.word	0x00005320
        /*0548*/ 	.word	0x000000ff
        /*054c*/ 	.word	0x00000048
        /*0550*/ 	.short	0x010a
        /*0552*/ 	.byte	0x05
	.zero		1


	//   ....[70]....
        /*0554*/ 	.word	0x00005570
        /*0558*/ 	.word	0x000000ff
        /*055c*/ 	.word	0x00000030
        /*0560*/ 	.short	0x010b
        /*0562*/ 	.byte	0x05
	.zero		1


	//   ....[71]....
        /*0564*/ 	.word	0x00005580
        /*0568*/ 	.word	0x000000ff
        /*056c*/ 	.word	0x00000000
        /*0570*/ 	.short	0x0101
        /*0572*/ 	.byte	0x04
	.zero		1


	//   ....[72]....
        /*0574*/ 	.word	0x000055d0
        /*0578*/ 	.word	0x000000ff
        /*057c*/ 	.word	0x00000000
        /*0580*/ 	.short	0x010a
        /*0582*/ 	.byte	0x04
	.zero		1


	//   ....[73]....
        /*0584*/ 	.word	0x00005660
        /*0588*/ 	.word	0x000000ff
        /*058c*/ 	.word	0x00000000
        /*0590*/ 	.short	0x010a
        /*0592*/ 	.byte	0x05
	.zero		1


	//   ....[74]....
        /*0594*/ 	.word	0x00005700
        /*0598*/ 	.word	0x00000000
        /*059c*/ 	.word	0x00000000
        /*05a0*/ 	.short	0x010a
        /*05a2*/ 	.byte	0xff
	.zero		1


	//   ....[75]....
        /*05a4*/ 	.word	0x00005a70
        /*05a8*/ 	.word	0x00000000
        /*05ac*/ 	.word	0x00000070
        /*05b0*/ 	.short	0x010a
        /*05b2*/ 	.byte	0xff
	.zero		1


	//   ....[76]....
        /*05b4*/ 	.word	0x00005b40
        /*05b8*/ 	.word	0x00000000
        /*05bc*/ 	.word	0x00000000
        /*05c0*/ 	.short	0x0101
        /*05c2*/ 	.byte	0xff
	.zero		1


	//   ....[77]....
        /*05c4*/ 	.word	0x00006790
        /*05c8*/ 	.word	0x00000002
        /*05cc*/ 	.word	0x00000030
        /*05d0*/ 	.short	0x010a
        /*05d2*/ 	.byte	0xff
	.zero		1


	//   ....[78]....
        /*05d4*/ 	.word	0x000067d0
        /*05d8*/ 	.word	0x00000047
        /*05dc*/ 	.word	0x00000090
        /*05e0*/ 	.short	0x010a
        /*05e2*/ 	.byte	0xff
	.zero		1


	//   ....[79]....
        /*05e4*/ 	.word	0x000068c0
        /*05e8*/ 	.word	0x00000002
        /*05ec*/ 	.word	0x00000030
        /*05f0*/ 	.short	0x010a
        /*05f2*/ 	.byte	0xff
	.zero		1


	//   ....[80]....
        /*05f4*/ 	.word	0x00006af0
        /*05f8*/ 	.word	0x00000047
        /*05fc*/ 	.word	0x00000090
        /*0600*/ 	.short	0x010a
        /*0602*/ 	.byte	0xff
	.zero		1


	//   ....[81]....
        /*0604*/ 	.word	0x00007390
        /*0608*/ 	.word	0x00000000
        /*060c*/ 	.word	0x00000000
        /*0610*/ 	.short	0x0101
        /*0612*/ 	.byte	0xff
	.zero		1


	//   ....[82]....
        /*0614*/ 	.word	0x000073a0
        /*0618*/ 	.word	0x00000002
        /*061c*/ 	.word	0x00000030
        /*0620*/ 	.short	0x010a
        /*0622*/ 	.byte	0xff
	.zero		1


	//   ....[83]....
        /*0624*/ 	.word	0x00007470
        /*0628*/ 	.word	0x00000002
        /*062c*/ 	.word	0x00000030
        /*0630*/ 	.short	0x010a
        /*0632*/ 	.byte	0xff
	.zero		1


	//   ....[84]....
        /*0634*/ 	.word	0x00007a70
        /*0638*/ 	.word	0x000000ff
        /*063c*/ 	.word	0x00000000
        /*0640*/ 	.short	0x0101
        /*0642*/ 	.byte	0x04
	.zero		1


	//   ....[85]....
        /*0644*/ 	.word	0x00007e60
        /*0648*/ 	.word	0x00000000
        /*064c*/ 	.word	0x00000000
        /*0650*/ 	.short	0x0101
        /*0652*/ 	.byte	0xff
	.zero		1


	//   ....[86]....
        /*0654*/ 	.word	0x00008110
        /*0658*/ 	.word	0x000000ff
        /*065c*/ 	.word	0x00000000
        /*0660*/ 	.short	0x0101
        /*0662*/ 	.byte	0x04
	.zero		1


	//   ....[87]....
        /*0664*/ 	.word	0x00008130
        /*0668*/ 	.word	0x00000000
        /*066c*/ 	.word	0x000000e0
        /*0670*/ 	.short	0x010a
        /*0672*/ 	.byte	0xff
	.zero		1


	//   ....[88]....
        /*0674*/ 	.word	0x00008190
        /*0678*/ 	.word	0x00000000
        /*067c*/ 	.word	0x00000018
        /*0680*/ 	.short	0x010a
        /*0682*/ 	.byte	0xff
	.zero		1


	//   ....[89]....
        /*0684*/ 	.word	0x000081f0
        /*0688*/ 	.word	0x00000000
        /*068c*/ 	.word	0x00000018
        /*0690*/ 	.short	0x010a
        /*0692*/ 	.byte	0xff
	.zero		1


	//   ....[90]....
        /*0694*/ 	.word	0x00008240
        /*0698*/ 	.word	0x00000003
        /*069c*/ 	.word	0x00000070
        /*06a0*/ 	.short	0x010a
        /*06a2*/ 	.byte	0xff
	.zero		1


	//   ....[91]....
        /*06a4*/ 	.word	0x000082a0
        /*06a8*/ 	.word	0x00000000
        /*06ac*/ 	.word	0x00000000
        /*06b0*/ 	.short	0x010a
        /*06b2*/ 	.byte	0xff
	.zero		1


	//   ....[92]....
        /*06b4*/ 	.word	0x00008300
        /*06b8*/ 	.word	0x00000000
        /*06bc*/ 	.word	0x00000000
        /*06c0*/ 	.short	0x010a
        /*06c2*/ 	.byte	0xff
	.zero		1


	//   ....[93]....
        /*06c4*/ 	.word	0x00008350
        /*06c8*/ 	.word	0x00000002
        /*06cc*/ 	.word	0x000000d0
        /*06d0*/ 	.short	0x010a
        /*06d2*/ 	.byte	0xff
	.zero		1


	//   ....[94]....
        /*06d4*/ 	.word	0x000083b0
        /*06d8*/ 	.word	0x00000002
        /*06dc*/ 	.word	0x00000080
        /*06e0*/ 	.short	0x010a
        /*06e2*/ 	.byte	0xff
	.zero		1


	//   ....[95]....
        /*06e4*/ 	.word	0x00008400
        /*06e8*/ 	.word	0x00000002
        /*06ec*/ 	.word	0x00000070
        /*06f0*/ 	.short	0x010a
        /*06f2*/ 	.byte	0xff
	.zero		1


	//   ....[96]....
        /*06f4*/ 	.word	0x00008460
        /*06f8*/ 	.word	0x00000000
        /*06fc*/ 	.word	0x00000080
        /*0700*/ 	.short	0x010a
        /*0702*/ 	.byte	0xff
	.zero		1


	//   ....[97]....
        /*0704*/ 	.word	0x000084b0
        /*0708*/ 	.word	0x00000000
        /*070c*/ 	.word	0x00000070
        /*0710*/ 	.short	0x010a
        /*0712*/ 	.byte	0xff
	.zero		1


	//   ....[98]....
        /*0714*/ 	.word	0x00008520
        /*0718*/ 	.word	0x00000002
        /*071c*/ 	.word	0x000000b0
        /*0720*/ 	.short	0x010a
        /*0722*/ 	.byte	0xff
	.zero		1


	//   ....[99]....
        /*0724*/ 	.word	0x00008580
        /*0728*/ 	.word	0x00000000
        /*072c*/ 	.word	0x00000000
        /*0730*/ 	.short	0x010a
        /*0732*/ 	.byte	0xff
	.zero		1


	//   ....[100]....
        /*0734*/ 	.word	0x000085e0
        /*0738*/ 	.word	0x00000000
        /*073c*/ 	.word	0x00000000
        /*0740*/ 	.short	0x010a
        /*0742*/ 	.byte	0xff
	.zero		1


	//   ....[101]....
        /*0744*/ 	.word	0x00008640
        /*0748*/ 	.word	0x00000000
        /*074c*/ 	.word	0x00000000
        /*0750*/ 	.short	0x010a
        /*0752*/ 	.byte	0xff
	.zero		1


	//   ....[102]....
        /*0754*/ 	.word	0x000086a0
        /*0758*/ 	.word	0x00000000
        /*075c*/ 	.word	0x00000000
        /*0760*/ 	.short	0x010a
        /*0762*/ 	.byte	0xff
	.zero		1


	//   ....[103]....
        /*0764*/ 	.word	0x00008700
        /*0768*/ 	.word	0x00000000
        /*076c*/ 	.word	0x00000000
        /*0770*/ 	.short	0x010a
        /*0772*/ 	.byte	0xff
	.zero		1


	//   ....[104]....
        /*0774*/ 	.word	0x00008750
        /*0778*/ 	.word	0x00000008
        /*077c*/ 	.word	0x00000070
        /*0780*/ 	.short	0x010a
        /*0782*/ 	.byte	0xff
	.zero		1


	//   ....[105]....
        /*0784*/ 	.word	0x000087b0
        /*0788*/ 	.word	0x00000000
        /*078c*/ 	.word	0x00000068
        /*0790*/ 	.short	0x010a
        /*0792*/ 	.byte	0xff
	.zero		1


	//   ....[106]....
        /*0794*/ 	.word	0x00008810
        /*0798*/ 	.word	0x00000000
        /*079c*/ 	.word	0x00000048
        /*07a0*/ 	.short	0x010a
        /*07a2*/ 	.byte	0xff
	.zero		1


	//   ....[107]....
        /*07a4*/ 	.word	0x00008870
        /*07a8*/ 	.word	0x00000002
        /*07ac*/ 	.word	0x00000048
        /*07b0*/ 	.short	0x010a
        /*07b2*/ 	.byte	0xff
	.zero		1


	//   ....[108]....
        /*07b4*/ 	.word	0x000088d0
        /*07b8*/ 	.word	0x00000000
        /*07bc*/ 	.word	0x00000000
        /*07c0*/ 	.short	0x010a
        /*07c2*/ 	.byte	0xff
	.zero		1


	//   ....[109]....
        /*07c4*/ 	.word	0x00008930
        /*07c8*/ 	.word	0x00000000
        /*07cc*/ 	.word	0x00000000
        /*07d0*/ 	.short	0x010a
        /*07d2*/ 	.byte	0xff
	.zero		1


	//   ....[110]....
        /*07d4*/ 	.word	0x00008980
        /*07d8*/ 	.word	0x00000000
        /*07dc*/ 	.word	0x00000070
        /*07e0*/ 	.short	0x010a
        /*07e2*/ 	.byte	0xff
	.zero		1


	//   ....[111]....
        /*07e4*/ 	.word	0x000089d0
        /*07e8*/ 	.word	0x00000002
        /*07ec*/ 	.word	0x00000030
        /*07f0*/ 	.short	0x010a
        /*07f2*/ 	.byte	0xff
	.zero		1


	//   ....[112]....
        /*07f4*/ 	.word	0x00008a20
        /*07f8*/ 	.word	0x00000047
        /*07fc*/ 	.word	0x00000090
        /*0800*/ 	.short	0x010a
        /*0802*/ 	.byte	0xff
	.zero		1


	//   ....[113]....
        /*0804*/ 	.word	0x00008a70
        /*0808*/ 	.word	0x00000002
        /*080c*/ 	.word	0x00000030
        /*0810*/ 	.short	0x010a
        /*0812*/ 	.byte	0xff
	.zero		1


	//----- nvinfo : EIATTR_NUM_MBARRIERS
	.align		4
.L_47:
        /*0814*/ 	.byte	0x03, 0x38
        /*0816*/ 	.short	0x001e


	//----- nvinfo : EIATTR_EXIT_INSTR_OFFSETS
	.align		4
        /*0818*/ 	.byte	0x04, 0x1c
        /*081a*/ 	.short	(.L_49 - .L_48)


	//   ....[0]....
.L_48:
        /*081c*/ 	.word	0x00002d10


	//   ....[1]....
        /*0820*/ 	.word	0x00003200


	//   ....[2]....
        /*0824*/ 	.word	0x00003260


	//   ....[3]....
        /*0828*/ 	.word	0x00004690


	//   ....[4]....
        /*082c*/ 	.word	0x00005730


	//   ....[5]....
        /*0830*/ 	.word	0x00005770


	//   ....[6]....
        /*0834*/ 	.word	0x00008000


	//   ....[7]....
        /*0838*/ 	.word	0x00008080


	//   ....[8]....
        /*083c*/ 	.word	0x000080b0


	//   ....[9]....
        /*0840*/ 	.word	0x00008120


	//----- nvinfo : EIATTR_MAX_THREADS
	.align		4
.L_49:
        /*0844*/ 	.byte	0x04, 0x05
        /*0846*/ 	.short	(.L_51 - .L_50)
.L_50:
        /*0848*/ 	.word	0x00000100
        /*084c*/ 	.word	0x00000001
        /*0850*/ 	.word	0x00000001


	//----- nvinfo : EIATTR_CRS_STACK_SIZE
	.align		4
.L_51:
        /*0854*/ 	.byte	0x04, 0x1e
        /*0856*/ 	.short	(.L_53 - .L_52)
.L_52:
        /*0858*/ 	.word	0x00000000


	//----- nvinfo : EIATTR_CBANK_PARAM_SIZE
	.align		4
.L_53:
        /*085c*/ 	.byte	0x03, 0x19
        /*085e*/ 	.short	0x0800


	//----- nvinfo : EIATTR_PARAM_CBANK
	.align		4
        /*0860*/ 	.byte	0x04, 0x0a
        /*0862*/ 	.short	(.L_55 - .L_54)
	.align		4
.L_54:
        /*0864*/ 	.word	index@(.nv.constant0._ZN7cutlass13device_kernelINS_4gemm6kernel13GemmUniversalIN4cute5tupleIJiiiiEEENS1_10collective13CollectiveMmaINS1_35MainloopSm100TmaUmmaWarpSpecializedILi3ELi2ELi4ENS5_IJNS4_1CILi2EEENSA_ILi1EEESC_EEEEENS5_IJNSA_ILi64EEESF_NSA_ILi128EEEEEENS_10tfloat32_tENS5_IJlSC_lEEESI_SJ_NS4_8TiledMMAINS4_8MMA_AtomIJNS4_17SM100_MMA_TF32_SSISI_SI_fLi64ELi64ELNS4_4UMMA5MajorE0ELSO_0ELNSN_7ScaleInE0ELSP_0EEEEEENS4_6LayoutINS5_IJSC_SC_SC_EEENS5_IJNSA_ILi0EEESU_SU_EEEEENS5_IJNS4_10UnderscoreESX_SX_EEEEENS4_13SM90_TMA_LOADENS4_14ComposedLayoutINS4_7SwizzleILi3ELi4ELi3EEENS4_18smem_ptr_flag_bitsILi32EEENSS_INS5_IJNSA_ILi8EEENSA_ILi32EEEEEENS5_IJS17_SC_EEEEEEEvNS4_8identityENS4_23SM90_TMA_LOAD_MULTICASTES1B_vS1C_EENS_8epilogue10collective18CollectiveEpilogueINS1F_23Sm100TmaWarpSpecializedILi3ELi2ELi16ELb1ELb0EEEJSH_NS5_IJNSS_ISF_SC_EENSS_IS17_SC_EEEEESI_SJ_SI_SJ_NS1F_6fusion15FusionCallbacksIS1J_NS1N_17LinearCombinationISI_fSI_fLNS_15FloatRoundStyleE2EEESH_S1M_JEEENS4_5SM1004TMEM4LOAD26SM100_TMEM_LOAD_16dp128b8xES10_S1B_NS4_17SM75_U32x4_LDSM_NENS4_14SM90_TMA_STOREES1B_NS4_17SM90_U32x4_STSM_NENS4_39AutoVectorizingCopyWithAssumedAlignmentILi128EEEEEEvvEEEEvNT_6ParamsE)
        /*0868*/ 	.short	0x0380
        /*086a*/ 	.short	0x0800


	//----- nvinfo : EIATTR_SW_WAR
	.align		4
.L_55:
        /*086c*/ 	.byte	0x04, 0x36
        /*086e*/ 	.short	(.L_57 - .L_56)
.L_56:
        /*0870*/ 	.word	0x00000008
.L_57:


//--------------------- .nv.callgraph             --------------------------
	.section	.nv.callgraph,"",@"SHT_CUDA_CALLGRAPH"
	.align	4
	.sectionentsize	8
	.align		4
        /*0000*/ 	.word	0x00000000
	.align		4
        /*0004*/ 	.word	0xffffffff
	.align		4
        /*0008*/ 	.word	index@(_ZN7cutlass13device_kernelINS_4gemm6kernel13GemmUniversalIN4cute5tupleIJiiiiEEENS1_10collective13CollectiveMmaINS1_35MainloopSm100TmaUmmaWarpSpecializedILi3ELi2ELi4ENS5_IJNS4_1CILi2EEENSA_ILi1EEESC_EEEEENS5_IJNSA_ILi64EEESF_NSA_ILi128EEEEEENS_10tfloat32_tENS5_IJlSC_lEEESI_SJ_NS4_8TiledMMAINS4_8MMA_AtomIJNS4_17SM100_MMA_TF32_SSISI_SI_fLi64ELi64ELNS4_4UMMA5MajorE0ELSO_0ELNSN_7ScaleInE0ELSP_0EEEEEENS4_6LayoutINS5_IJSC_SC_SC_EEENS5_IJNSA_ILi0EEESU_SU_EEEEENS5_IJNS4_10UnderscoreESX_SX_EEEEENS4_13SM90_TMA_LOADENS4_14ComposedLayoutINS4_7SwizzleILi3ELi4ELi3EEENS4_18smem_ptr_flag_bitsILi32EEENSS_INS5_IJNSA_ILi8EEENSA_ILi32EEEEEENS5_IJS17_SC_EEEEEEEvNS4_8identityENS4_23SM90_TMA_LOAD_MULTICASTES1B_vS1C_EENS_8epilogue10collective18CollectiveEpilogueINS1F_23Sm100TmaWarpSpecializedILi3ELi2ELi16ELb1ELb0EEEJSH_NS5_IJNSS_ISF_SC_EENSS_IS17_SC_EEEEESI_SJ_SI_SJ_NS1F_6fusion15FusionCallbacksIS1J_NS1N_17LinearCombinationISI_fSI_fLNS_15FloatRoundStyleE2EEESH_S1M_JEEENS4_5SM1004TMEM4LOAD26SM100_TMEM_LOAD_16dp128b8xES10_S1B_NS4_17SM75_U32x4_LDSM_NENS4_14SM90_TMA_STOREES1B_NS4_17SM90_U32x4_STSM_NENS4_39AutoVectorizingCopyWithAssumedAlignmentILi128EEEEEEvvEEEEvNT_6ParamsE)
	.align		4
        /*000c*/ 	.word	index@(__assertfail)
	.align		4
        /*0010*/ 	.word	0x00000000
	.align		4
        /*0014*/ 	.word	0xfffffffe
	.align		4
        /*0018*/ 	.word	0x00000000
	.align		4
        /*001c*/ 	.word	0xfffffffd
	.align		4
        /*0020*/ 	.word	0x00000000
	.align		4
        /*0024*/ 	.word	0xfffffffc


//--------------------- .nv.constant4             --------------------------
	.section	.nv.constant4,"a",@progbits
	.align	8
	.align		8
.nv.constant4:
        /*0000*/ 	.dword	__assertfail
	.align		8
        /*0008*/ 	.dword	__unnamed_1
	.align		8
        /*0010*/ 	.dword	__unnamed_2
	.align		8
        /*0018*/ 	.dword	_ZN40_INTERNAL_9cf00768_4_k_cu_9e332bd0_345264cuda3std3__45__cpo5beginE
	.align		8
        /*0020*/ 	.dword	_ZN40_INTERNAL_9cf00768_4_k_cu_9e332bd0_345264cuda3std3__45__cpo3endE
	.align		8
        /*0028*/ 	.dword	_ZN40_INTERNAL_9cf00768_4_k_cu_9e332bd0_345264cuda3std3__45__cpo6cbeginE
	.align		8
        /*0030*/ 	.dword	_ZN40_INTERNAL_9cf00768_4_k_cu_9e332bd0_345264cuda3std3__45__cpo4cendE
	.align		8
        /*0038*/ 	.dword	_ZN40_INTERNAL_9cf00768_4_k_cu_9e332bd0_345264cuda3std3__442_GLOBAL__N__9cf00768_4_k_cu_9e332bd0_345266ignoreE
	.align		8
        /*0040*/ 	.dword	_ZN40_INTERNAL_9cf00768_4_k_cu_9e332bd0_345264cuda3std3__419piecewise_constructE
	.align		8
        /*0048*/ 	.dword	_ZN40_INTERNAL_9cf00768_4_k_cu_9e332bd0_345264cuda3std3__48in_placeE
	.align		8
        /*0050*/ 	.dword	_ZN40_INTERNAL_9cf00768_4_k_cu_9e332bd0_345264cuda3std6ranges3__45__cpo4swapE
	.align		8
        /*0058*/ 	.dword	_ZN40_INTERNAL_9cf00768_4_k_cu_9e332bd0_345264cuda3std6ranges3__45__cpo9iter_moveE
	.align		8
        /*0060*/ 	.dword	_ZN40_INTERNAL_9cf00768_4_k_cu_9e332bd0_345264cute7productE
	.align		8
        /*0068*/ 	.dword	_ZN40_INTERNAL_9cf00768_4_k_cu_9e332bd0_345264cute1_E
	.align		8
        /*0070*/ 	.dword	$str$25
	.align		8
        /*0078*/ 	.dword	$str$26
	.align		8
        /*0080*/ 	.dword	$str$27
	.align		8
        /*0088*/ 	.dword	$str$28


//--------------------- .text._ZN7cutlass13device_kernelINS_4gemm6kernel13GemmUniversalIN4cute5tupleIJiiiiEEENS1_10collective13CollectiveMmaINS1_35MainloopSm100TmaUmmaWarpSpecializedILi3ELi2ELi4ENS5_IJNS4_1CILi2EEENSA_ILi1EEESC_EEEEENS5_IJNSA_ILi64EEESF_NSA_ILi128EEEEEENS_10tfloat32_tENS5_IJlSC_lEEESI_SJ_NS4_8TiledMMAINS4_8MMA_AtomIJNS4_17SM100_MMA_TF32_SSISI_SI_fLi64ELi64ELNS4_4UMMA5MajorE0ELSO_0ELNSN_7ScaleInE0ELSP_0EEEEEENS4_6LayoutINS5_IJSC_SC_SC_EEENS5_IJNSA_ILi0EEESU_SU_EEEEENS5_IJNS4_10UnderscoreESX_SX_EEEEENS4_13SM90_TMA_LOADENS4_14ComposedLayoutINS4_7SwizzleILi3ELi4ELi3EEENS4_18smem_ptr_flag_bitsILi32EEENSS_INS5_IJNSA_ILi8EEENSA_ILi32EEEEEENS5_IJS17_SC_EEEEEEEvNS4_8identityENS4_23SM90_TMA_LOAD_MULTICASTES1B_vS1C_EENS_8epilogue10collective18CollectiveEpilogueINS1F_23Sm100TmaWarpSpecializedILi3ELi2ELi16ELb1ELb0EEEJSH_NS5_IJNSS_ISF_SC_EENSS_IS17_SC_EEEEESI_SJ_SI_SJ_NS1F_6fusion15FusionCallbacksIS1J_NS1N_17LinearCombinationISI_fSI_fLNS_15FloatRoundStyleE2EEESH_S1M_JEEENS4_5SM1004TMEM4LOAD26SM100_TMEM_LOAD_16dp128b8xES10_S1B_NS4_17SM75_U32x4_LDSM_NENS4_14SM90_TMA_STOREES1B_NS4_17SM90_U32x4_STSM_NENS4_39AutoVectorizingCopyWithAssumedAlignmentILi128EEEEEEvvEEEEvNT_6ParamsE --------------------------
	.section	.text._ZN7cutlass13device_kernelINS_4gemm6kernel13GemmUniversalIN4cute5tupleIJiiiiEEENS1_10collective13CollectiveMmaINS1_35MainloopSm100TmaUmmaWarpSpecializedILi3ELi2ELi4ENS5_IJNS4_1CILi2EEENSA_ILi1EEESC_EEEEENS5_IJNSA_ILi64EEESF_NSA_ILi128EEEEEENS_10tfloat32_tENS5_IJlSC_lEEESI_SJ_NS4_8TiledMMAINS4_8MMA_AtomIJNS4_17SM100_MMA_TF32_SSISI_SI_fLi64ELi64ELNS4_4UMMA5MajorE0ELSO_0ELNSN_7ScaleInE0ELSP_0EEEEEENS4_6LayoutINS5_IJSC_SC_SC_EEENS5_IJNSA_ILi0EEESU_SU_EEEEENS5_IJNS4_10UnderscoreESX_SX_EEEEENS4_13SM90_TMA_LOADENS4_14ComposedLayoutINS4_7SwizzleILi3ELi4ELi3EEENS4_18smem_ptr_flag_bitsILi32EEENSS_INS5_IJNSA_ILi8EEENSA_ILi32EEEEEENS5_IJS17_SC_EEEEEEEvNS4_8identityENS4_23SM90_TMA_LOAD_MULTICASTES1B_vS1C_EENS_8epilogue10collective18CollectiveEpilogueINS1F_23Sm100TmaWarpSpecializedILi3ELi2ELi16ELb1ELb0EEEJSH_NS5_IJNSS_ISF_SC_EENSS_IS17_SC_EEEEESI_SJ_SI_SJ_NS1F_6fusion15FusionCallbacksIS1J_NS1N_17LinearCombinationISI_fSI_fLNS_15FloatRoundStyleE2EEESH_S1M_JEEENS4_5SM1004TMEM4LOAD26SM100_TMEM_LOAD_16dp128b8xES10_S1B_NS4_17SM75_U32x4_LDSM_NENS4_14SM90_TMA_STOREES1B_NS4_17SM90_U32x4_STSM_NENS4_39AutoVectorizingCopyWithAssumedAlignmentILi128EEEEEEvvEEEEvNT_6ParamsE,"ax",@progbits
	.align	128
.text._ZN7cutlass13device_kernelINS_4gemm6kernel13GemmUniversalIN4cute5tupleIJiiiiEEENS1_10collective13CollectiveMmaINS1_35MainloopSm100TmaUmmaWarpSpecializedILi3ELi2ELi4ENS5_IJNS4_1CILi2EEENSA_ILi1EEESC_EEEEENS5_IJNSA_ILi64EEESF_NSA_ILi128EEEEEENS_10tfloat32_tENS5_IJlSC_lEEESI_SJ_NS4_8TiledMMAINS4_8MMA_AtomIJNS4_17SM100_MMA_TF32_SSISI_SI_fLi64ELi64ELNS4_4UMMA5MajorE0ELSO_0ELNSN_7ScaleInE0ELSP_0EEEEEENS4_6LayoutINS5_IJSC_SC_SC_EEENS5_IJNSA_ILi0EEESU_SU_EEEEENS5_IJNS4_10UnderscoreESX_SX_EEEEENS4_13SM90_TMA_LOADENS4_14ComposedLayoutINS4_7SwizzleILi3ELi4ELi3EEENS4_18smem_ptr_flag_bitsILi32EEENSS_INS5_IJNSA_ILi8EEENSA_ILi32EEEEEENS5_IJS17_SC_EEEEEEEvNS4_8identityENS4_23SM90_TMA_LOAD_MULTICASTES1B_vS1C_EENS_8epilogue10collective18CollectiveEpilogueINS1F_23Sm100TmaWarpSpecializedILi3ELi2ELi16ELb1ELb0EEEJSH_NS5_IJNSS_ISF_SC_EENSS_IS17_SC_EEEEESI_SJ_SI_SJ_NS1F_6fusion15FusionCallbacksIS1J_NS1N_17LinearCombinationISI_fSI_fLNS_15FloatRoundStyleE2EEESH_S1M_JEEENS4_5SM1004TMEM4LOAD26SM100_TMEM_LOAD_16dp128b8xES10_S1B_NS4_17SM75_U32x4_LDSM_NENS4_14SM90_TMA_STOREES1B_NS4_17SM90_U32x4_STSM_NENS4_39AutoVectorizingCopyWithAssumedAlignmentILi128EEEEEEvvEEEEvNT_6ParamsE:
        .type           _ZN7cutlass13device_kernelINS_4gemm6kernel13GemmUniversalIN4cute5tupleIJiiiiEEENS1_10collective13CollectiveMmaINS1_35MainloopSm100TmaUmmaWarpSpecializedILi3ELi2ELi4ENS5_IJNS4_1CILi2EEENSA_ILi1EEESC_EEEEENS5_IJNSA_ILi64EEESF_NSA_ILi128EEEEEENS_10tfloat32_tENS5_IJlSC_lEEESI_SJ_NS4_8TiledMMAINS4_8MMA_AtomIJNS4_17SM100_MMA_TF32_SSISI_SI_fLi64ELi64ELNS4_4UMMA5MajorE0ELSO_0ELNSN_7ScaleInE0ELSP_0EEEEEENS4_6LayoutINS5_IJSC_SC_SC_EEENS5_IJNSA_ILi0EEESU_SU_EEEEENS5_IJNS4_10UnderscoreESX_SX_EEEEENS4_13SM90_TMA_LOADENS4_14ComposedLayoutINS4_7SwizzleILi3ELi4ELi3EEENS4_18smem_ptr_flag_bitsILi32EEENSS_INS5_IJNSA_ILi8EEENSA_ILi32EEEEEENS5_IJS17_SC_EEEEEEEvNS4_8identityENS4_23SM90_TMA_LOAD_MULTICASTES1B_vS1C_EENS_8epilogue10collective18CollectiveEpilogueINS1F_23Sm100TmaWarpSpecializedILi3ELi2ELi16ELb1ELb0EEEJSH_NS5_IJNSS_ISF_SC_EENSS_IS17_SC_EEEEESI_SJ_SI_SJ_NS1F_6fusion15FusionCallbacksIS1J_NS1N_17LinearCombinationISI_fSI_fLNS_15FloatRoundStyleE2EEESH_S1M_JEEENS4_5SM1004TMEM4LOAD26SM100_TMEM_LOAD_16dp128b8xES10_S1B_NS4_17SM75_U32x4_LDSM_NENS4_14SM90_TMA_STOREES1B_NS4_17SM90_U32x4_STSM_NENS4_39AutoVectorizingCopyWithAssumedAlignmentILi128EEEEEEvvEEEEvNT_6ParamsE,@function
        .size           _ZN7cutlass13device_kernelINS_4gemm6kernel13GemmUniversalIN4cute5tupleIJiiiiEEENS1_10collective13CollectiveMmaINS1_35MainloopSm100TmaUmmaWarpSpecializedILi3ELi2ELi4ENS5_IJNS4_1CILi2EEENSA_ILi1EEESC_EEEEENS5_IJNSA_ILi64EEESF_NSA_ILi128EEEEEENS_10tfloat32_tENS5_IJlSC_lEEESI_SJ_NS4_8TiledMMAINS4_8MMA_AtomIJNS4_17SM100_MMA_TF32_SSISI_SI_fLi64ELi64ELNS4_4UMMA5MajorE0ELSO_0ELNSN_7ScaleInE0ELSP_0EEEEEENS4_6LayoutINS5_IJSC_SC_SC_EEENS5_IJNSA_ILi0EEESU_SU_EEEEENS5_IJNS4_10UnderscoreESX_SX_EEEEENS4_13SM90_TMA_LOADENS4_14ComposedLayoutINS4_7SwizzleILi3ELi4ELi3EEENS4_18smem_ptr_flag_bitsILi32EEENSS_INS5_IJNSA_ILi8EEENSA_ILi32EEEEEENS5_IJS17_SC_EEEEEEEvNS4_8identityENS4_23SM90_TMA_LOAD_MULTICASTES1B_vS1C_EENS_8epilogue10collective18CollectiveEpilogueINS1F_23Sm100TmaWarpSpecializedILi3ELi2ELi16ELb1ELb0EEEJSH_NS5_IJNSS_ISF_SC_EENSS_IS17_SC_EEEEESI_SJ_SI_SJ_NS1F_6fusion15FusionCallbacksIS1J_NS1N_17LinearCombinationISI_fSI_fLNS_15FloatRoundStyleE2EEESH_S1M_JEEENS4_5SM1004TMEM4LOAD26SM100_TMEM_LOAD_16dp128b8xES10_S1B_NS4_17SM75_U32x4_LDSM_NENS4_14SM90_TMA_STOREES1B_NS4_17SM90_U32x4_STSM_NENS4_39AutoVectorizingCopyWithAssumedAlignmentILi128EEEEEEvvEEEEvNT_6ParamsE,(.L_x_162 - _ZN7cutlass13device_kernelINS_4gemm6kernel13GemmUniversalIN4cute5tupleIJiiiiEEENS1_10collective13CollectiveMmaINS1_35MainloopSm100TmaUmmaWarpSpecializedILi3ELi2ELi4ENS5_IJNS4_1CILi2EEENSA_ILi1EEESC_EEEEENS5_IJNSA_ILi64EEESF_NSA_ILi128EEEEEENS_10tfloat32_tENS5_IJlSC_lEEESI_SJ_NS4_8TiledMMAINS4_8MMA_AtomIJNS4_17SM100_MMA_TF32_SSISI_SI_fLi64ELi64ELNS4_4UMMA5MajorE0ELSO_0ELNSN_7ScaleInE0ELSP_0EEEEEENS4_6LayoutINS5_IJSC_SC_SC_EEENS5_IJNSA_ILi0EEESU_SU_EEEEENS5_IJNS4_10UnderscoreESX_SX_EEEEENS4_13SM90_TMA_LOADENS4_14ComposedLayoutINS4_7SwizzleILi3ELi4ELi3EEENS4_18smem_ptr_flag_bitsILi32EEENSS_INS5_IJNSA_ILi8EEENSA_ILi32EEEEEENS5_IJS17_SC_EEEEEEEvNS4_8identityENS4_23SM90_TMA_LOAD_MULTICASTES1B_vS1C_EENS_8epilogue10collective18CollectiveEpilogueINS1F_23Sm100TmaWarpSpecializedILi3ELi2ELi16ELb1ELb0EEEJSH_NS5_IJNSS_ISF_SC_EENSS_IS17_SC_EEEEESI_SJ_SI_SJ_NS1F_6fusion15FusionCallbacksIS1J_NS1N_17LinearCombinationISI_fSI_fLNS_15FloatRoundStyleE2EEESH_S1M_JEEENS4_5SM1004TMEM4LOAD26SM100_TMEM_LOAD_16dp128b8xES10_S1B_NS4_17SM75_U32x4_LDSM_NENS4_14SM90_TMA_STOREES1B_NS4_17SM90_U32x4_STSM_NENS4_39AutoVectorizingCopyWithAssumedAlignmentILi128EEEEEEvvEEEEvNT_6ParamsE)
        .other          _ZN7cutlass13device_kernelINS_4gemm6kernel13GemmUniversalIN4cute5tupleIJiiiiEEENS1_10collective13CollectiveMmaINS1_35MainloopSm100TmaUmmaWarpSpecializedILi3ELi2ELi4ENS5_IJNS4_1CILi2EEENSA_ILi1EEESC_EEEEENS5_IJNSA_ILi64EEESF_NSA_ILi128EEEEEENS_10tfloat32_tENS5_IJlSC_lEEESI_SJ_NS4_8TiledMMAINS4_8MMA_AtomIJNS4_17SM100_MMA_TF32_SSISI_SI_fLi64ELi64ELNS4_4UMMA5MajorE0ELSO_0ELNSN_7ScaleInE0ELSP_0EEEEEENS4_6LayoutINS5_IJSC_SC_SC_EEENS5_IJNSA_ILi0EEESU_SU_EEEEENS5_IJNS4_10UnderscoreESX_SX_EEEEENS4_13SM90_TMA_LOADENS4_14ComposedLayoutINS4_7SwizzleILi3ELi4ELi3EEENS4_18smem_ptr_flag_bitsILi32EEENSS_INS5_IJNSA_ILi8EEENSA_ILi32EEEEEENS5_IJS17_SC_EEEEEEEvNS4_8identityENS4_23SM90_TMA_LOAD_MULTICASTES1B_vS1C_EENS_8epilogue10collective18CollectiveEpilogueINS1F_23Sm100TmaWarpSpecializedILi3ELi2ELi16ELb1ELb0EEEJSH_NS5_IJNSS_ISF_SC_EENSS_IS17_SC_EEEEESI_SJ_SI_SJ_NS1F_6fusion15FusionCallbacksIS1J_NS1N_17LinearCombinationISI_fSI_fLNS_15FloatRoundStyleE2EEESH_S1M_JEEENS4_5SM1004TMEM4LOAD26SM100_TMEM_LOAD_16dp128b8xES10_S1B_NS4_17SM75_U32x4_LDSM_NENS4_14SM90_TMA_STOREES1B_NS4_17SM90_U32x4_STSM_NENS4_39AutoVectorizingCopyWithAssumedAlignmentILi128EEEEEEvvEEEEvNT_6ParamsE,@"STO_CUDA_ENTRY STV_DEFAULT"
_ZN7cutlass13device_kernelINS_4gemm6kernel13GemmUniversalIN4cute5tupleIJiiiiEEENS1_10collective13CollectiveMmaINS1_35MainloopSm100TmaUmmaWarpSpecializedILi3ELi2ELi4ENS5_IJNS4_1CILi2EEENSA_ILi1EEESC_EEEEENS5_IJNSA_ILi64EEESF_NSA_ILi128EEEEEENS_10tfloat32_tENS5_IJlSC_lEEESI_SJ_NS4_8TiledMMAINS4_8MMA_AtomIJNS4_17SM100_MMA_TF32_SSISI_SI_fLi64ELi64ELNS4_4UMMA5MajorE0ELSO_0ELNSN_7ScaleInE0ELSP_0EEEEEENS4_6LayoutINS5_IJSC_SC_SC_EEENS5_IJNSA_ILi0EEESU_SU_EEEEENS5_IJNS4_10UnderscoreESX_SX_EEEEENS4_13SM90_TMA_LOADENS4_14ComposedLayoutINS4_7SwizzleILi3ELi4ELi3EEENS4_18smem_ptr_flag_bitsILi32EEENSS_INS5_IJNSA_ILi8EEENSA_ILi32EEEEEENS5_IJS17_SC_EEEEEEEvNS4_8identityENS4_23SM90_TMA_LOAD_MULTICASTES1B_vS1C_EENS_8epilogue10collective18CollectiveEpilogueINS1F_23Sm100TmaWarpSpecializedILi3ELi2ELi16ELb1ELb0EEEJSH_NS5_IJNSS_ISF_SC_EENSS_IS17_SC_EEEEESI_SJ_SI_SJ_NS1F_6fusion15FusionCallbacksIS1J_NS1N_17LinearCombinationISI_fSI_fLNS_15FloatRoundStyleE2EEESH_S1M_JEEENS4_5SM1004TMEM4LOAD26SM100_TMEM_LOAD_16dp128b8xES10_S1B_NS4_17SM75_U32x4_LDSM_NENS4_14SM90_TMA_STOREES1B_NS4_17SM90_U32x4_STSM_NENS4_39AutoVectorizingCopyWithAssumedAlignmentILi128EEEEEEvvEEEEvNT_6ParamsE:
[----:B------:R-:W1:Y:S01]  /*0000*/  LDC R1, c[0x0][0x37c] ;  /* 0x0000df00ff017b82 */ /* 0x000e620000000800 */
[----:B------:R-:W2:Y:S01]  /*0010*/  S2R R64, SR_TID.X ;  /* 0x0000000000407919 */ /* 0x000ea20000002100 */
[----:B------:R-:W3:Y:S01]  /*0020*/  LDCU.64 UR8, c[0x0][0x890] ;  /* 0x00011200ff0877ac */ /* 0x000ee20008000a00 */
[----:B------:R-:W-:Y:S02]  /*0030*/  PRMT R53, RZ, 0x7610, R53 ;  /* 0x00007610ff357816 */ /* 0x000fe40000000035 */
[----:B------:R-:W-:Y:S01]  /*0040*/  ELECT P4, URZ, PT ;  /* 0x0000000000ff782f */ /* 0x000fe20003880000 */
[----:B---3--:R-:W-:-:S04]  /*0050*/  UISETP.NE.U32.AND UP0, UPT, UR8, URZ, UPT ;  /* 0x000000ff0800728c */ /* 0x008fc8000bf05070 */
[----:B------:R-:W-:Y:S01]  /*0060*/  UISETP.NE.AND.EX UP0, UPT, UR9, URZ, UPT, UP0 ;  /* 0x000000ff0900728c */ /* 0x000fe2000bf05300 */
[----:B--2---:R-:W-:-:S05]  /*0070*/  SHF.R.U32.HI R54, RZ, 0x5, R64 ;  /* 0x00000005ff367819 */ /* 0x004fca0000011640 */
[----:B------:R-:W2:Y:S02]  /*0080*/  SHFL.IDX PT, R0, R54, RZ, 0x1f ;  /* 0x00001fff36007589 */ /* 0x000ea400000e0000 */
[----:B--2---:R-:W-:Y:S01]  /*0090*/  R2UR UR18, R0 ;  /* 0x00000000001272ca */ /* 0x004fe200000e0000 */
[----:B-1----:R-:W-:-:S14]  /*00a0*/  BRA.U UP0, `(.L_x_0) ;  /* 0x0000000100307547 */ /* 0x002fdc000b800000 */
[----:B------:R-:W1:Y:S02]  /*00b0*/  LDCU.64 UR4, c[0x0][0x888] ;  /* 0x00011100ff0477ac */ /* 0x000e640008000a00 */
[----:B-1----:R-:W-:-:S04]  /*00c0*/  UISETP.NE.U32.AND UP0, UPT, UR4, URZ, UPT ;  /* 0x000000ff0400728c */ /* 0x002fc8000bf05070 */
[----:B------:R-:W-:-:S09]  /*00d0*/  UISETP.NE.AND.EX UP0, UPT, UR5, URZ, UPT, UP0 ;  /* 0x000000ff0500728c */ /* 0x000fd2000bf05300 */
[----:B------:R-:W-:Y:S05]  /*00e0*/  BRA.U !UP0, `(.L_x_1) ;  /* 0x0000000108147547 */ /* 0x000fea000b800000 */
[----:B------:R-:W1:Y:S01]  /*00f0*/  LDC.64 R26, c[0x0][0x888] ;  /* 0x00022200ff1a7b82 */ /* 0x000e620000000a00 */
[----:B------:R-:W1:Y:S02]  /*0100*/  LDCU.64 UR4, c[0x0][0x358] ;  /* 0x00006b00ff0477ac */ /* 0x000e640008000a00 */
[----:B-1----:R1:W5:Y:S01]  /*0110*/  LDG.E R26, desc[UR4][R26.64] ;  /* 0x000000041a1a7981 */ /* 0x002362000c1e1900 */
[----:B------:R-:W-:Y:S01]  /*0120*/  HFMA2 R53, -RZ, RZ, 0, 5.9604644775390625e-08 ;  /* 0x00000001ff357431 */ /* 0x000fe200000001ff */
[----:B------:R-:W-:Y:S05]  /*0130*/  BRA `(.L_x_0) ;  /* 0x00000000000c7947 */ /* 0x000fea0003800000 */
.L_x_1:
[----:B------:R-:W1:Y:S01]  /*0140*/  LDCU UR4, c[0x0][0x880] ;  /* 0x00011000ff0477ac */ /* 0x000e620008000800 */
[----:B------:R-:W-:Y:S01]  /*0150*/  HFMA2 R53, -RZ, RZ, 0, 5.9604644775390625e-08 ;  /* 0x00000001ff357431 */ /* 0x000fe200000001ff */
[----:B-1----:R-:W-:-:S07]  /*0160*/  MOV R26, UR4 ;  /* 0x00000004001a7c02 */ /* 0x002fce0008000f00 */
.L_x_0:
[----:B------:R-:W2:Y:S02]  /*0170*/  LDCU.64 UR4, c[0x0][0x8b0] ;  /* 0x00011600ff0477ac */ /* 0x000ea40008000a00 */
[----:B--2---:R-:W-:-:S04]  /*0180*/  UISETP.NE.U32.AND UP0, UPT, UR4, URZ, UPT ;  /* 0x000000ff0400728c */ /* 0x004fc8000bf05070 */
[----:B------:R-:W-:-:S09]  /*0190*/  UISETP.NE.AND.EX UP0, UPT, UR5, URZ, UPT, UP0 ;  /* 0x000000ff0500728c */ /* 0x000fd2000bf05300 */
[----:B------:R-:W-:Y:S05]  /*01a0*/  BRA.U UP0, `(.L_x_2) ;  /* 0x0000000100287547 */ /* 0x000fea000b800000 */
[----:B------:R-:W2:Y:S02]  /*01b0*/  LDCU.64 UR4, c[0x0][0x8a8] ;  /* 0x00011500ff0477ac */ /* 0x000ea40008000a00 */
[----:B--2---:R-:W-:-:S04]  /*01c0*/  UISETP.NE.U32.AND UP0, UPT, UR4, URZ, UPT ;  /* 0x000000ff0400728c */ /* 0x004fc8000bf05070 */
[----:B------:R-:W-:-:S09]  /*01d0*/  UISETP.NE.AND.EX UP0, UPT, UR5, URZ, UPT, UP0 ;  /* 0x000000ff0500728c */ /* 0x000fd2000bf05300 */
[----:B------:R-:W-:Y:S05]  /*01e0*/  BRA.U !UP0, `(.L_x_3) ;  /* 0x0000000108107547 */ /* 0x000fea000b800000 */
[----:B------:R-:W2:Y:S01]  /*01f0*/  LDC.64 R24, c[0x0][0x8a8] ;  /* 0x00022a00ff187b82 */ /* 0x000ea20000000a00 */
[----:B------:R-:W2:Y:S02]  /*0200*/  LDCU.64 UR4, c[0x0][0x358] ;  /* 0x00006b00ff0477ac */ /* 0x000ea40008000a00 */
[----:B--2---:R2:W5:Y:S01]  /*0210*/  LDG.E R24, desc[UR4][R24.64] ;  /* 0x0000000418187981 */ /* 0x004562000c1e1900 */
[----:B------:R-:W-:Y:S05]  /*0220*/  BRA `(.L_x_2) ;  /* 0x0000000000087947 */ /* 0x000fea0003800000 */
.L_x_3:
[----:B------:R-:W2:Y:S02]  /*0230*/  LDCU UR4, c[0x0][0x8a0] ;  /* 0x00011400ff0477ac */ /* 0x000ea40008000800 */
[----:B--2---:R-:W-:Y:S02]  /*0240*/  MOV R24, UR4 ;  /* 0x0000000400187c02 */ /* 0x004fe40008000f00 */
.L_x_2:
[----:B------:R-:W-:Y:S01]  /*0250*/  IMAD.U32 R0, RZ, RZ, UR18 ;  /* 0x00000012ff007e24 */ /* 0x000fe2000f8e00ff */
[----:B------:R-:W-:Y:S04]  /*0260*/  BSSY.RECONVERGENT B0, `(.L_x_4) ;  /* 0x000000c000007945 */ /* 0x000fe80003800200 */
[C---:B------:R-:W-:Y:S02]  /*0270*/  ISETP.NE.OR P1, PT, R0.reuse, 0x1, !P4 ;  /* 0x000000010000780c */ /* 0x040fe40006725670 */
[----:B------:R-:W-:-:S11]  /*0280*/  ISETP.NE.OR P0, PT, R0, 0x3, !P4 ;  /* 0x000000030000780c */ /* 0x000fd60006705670 */
[----:B------:R-:W-:Y:S05]  /*0290*/  @P1 BRA `(.L_x_5) ;  /* 0x0000000000201947 */ /* 0x000fea0003800000 */
[----:B------:R-:W3:Y:S02]  /*02a0*/  LDCU.64 UR4, c[0x0][0x348] ;  /* 0x00006900ff0477ac */ /* 0x000ee40008000a00 */
[----:B---3--:R-:W-:Y:S02]  /*02b0*/  UIADD3 UR6, UP1, UPT, UR4, 0x80, URZ ;  /* 0x0000008004067890 */ /* 0x008fe4000ff3e0ff */
[----:B------:R-:W-:Y:S02]  /*02c0*/  UIADD3 UR4, UP0, UPT, UR4, 0x180, URZ ;  /* 0x0000018004047890 */ /* 0x000fe4000ff1e0ff */
[----:B------:R-:W-:Y:S02]  /*02d0*/  UIADD3.X UR7, UPT, UPT, URZ, UR5, URZ, UP1, !UPT ;  /* 0x00000005ff077290 */ /* 0x000fe40008ffe4ff */
[----:B------:R-:W-:-:S07]  /*02e0*/  UIADD3.X UR5, UPT, UPT, URZ, UR5, URZ, UP0, !UPT ;  /* 0x00000005ff057290 */ /* 0x000fce00087fe4ff */
[----:B------:R3:W-:Y:S02]  /*02f0*/  UTMACCTL.PF [UR6] ;  /* 0x00000000060079b9 */ /* 0x0007e40008040000 */
[----:B------:R3:W-:Y:S02]  /*0300*/  UTMACCTL.PF [UR4] ;  /* 0x00000000040079b9 */ /* 0x0007e40008040000 */
[----:B---3--:R-:W-:Y:S01]  /*0310*/  NOP ;  /* 0x0000000000007918 */ /* 0x008fe20000000000 */
.L_x_5:
[----:B------:R-:W-:Y:S05]  /*0320*/  BSYNC.RECONVERGENT B0 ;  /* 0x0000000000007941 */ /* 0x000fea0003800200 */
.L_x_4:
[----:B------:R-:W-:Y:S04]  /*0330*/  BSSY.RECONVERGENT B0, `(.L_x_6) ;  /* 0x000000a000007945 */ /* 0x000fe80003800200 */
        /* <DEDUP_REMOVED lines=9> */
.L_x_7:
[----:B------:R-:W-:Y:S05]  /*03d0*/  BSYNC.RECONVERGENT B0 ;  /* 0x0000000000007941 */ /* 0x000fea0003800200 */
.L_x_6:
[----:B------:R-:W3:Y:S01]  /*03e0*/  LDCU.64 UR4, c[0x0][0x888] ;  /* 0x00011100ff0477ac */ /* 0x000ee20008000a00 */
[----:B------:R-:W-:Y:S02]  /*03f0*/  UISETP.EQ.U32.AND UP2, UPT, UR8, URZ, UPT ;  /* 0x000000ff0800728c */ /* 0x000fe4000bf42070 */
[----:B------:R-:W-:Y:S02]  /*0400*/  UPLOP3.LUT UP3, UPT, UPT, UPT, UPT, 0x80, 0x8 ;  /* 0x000000000008789c */ /* 0x000fe40003f6f070 */
[----:B---3--:R-:W-:-:S04]  /*0410*/  UISETP.NE.U32.AND UP0, UPT, UR4, URZ, UPT ;  /* 0x000000ff0400728c */ /* 0x008fc8000bf05070 */
[----:B------:R-:W-:-:S04]  /*0420*/  UISETP.NE.AND.EX UP1, UPT, UR5, URZ, UPT, UP0 ;  /* 0x000000ff0500728c */ /* 0x000fc8000bf25300 */
[----:B------:R-:W-:-:S04]  /*0430*/  UISETP.EQ.OR.EX UP4, UPT, UR9, URZ, !UP1, UP2 ;  /* 0x000000ff0900728c */ /* 0x000fc8000cf82720 */
[----:B------:R-:W-:-:S06]  /*0440*/  UP2UR UR4, UPR, URZ, 0x10 ;  /* 0x00000010ff047883 */ /* 0x000fcc0008000000 */
[----:B------:R-:W-:Y:S01]  /*0450*/  MOV R57, UR4 ;  /* 0x0000000400397c02 */ /* 0x000fe20008000f00 */
[----:B------:R-:W-:Y:S06]  /*0460*/  BRA.U !UP4, `(.L_x_8) ;  /* 0x000000010c207547 */ /* 0x000fec000b800000 */
[----:B------:R-:W-:Y:S01]  /*0470*/  UISETP.NE.U32.AND UP2, UPT, UR8, URZ, UPT ;  /* 0x000000ff0800728c */ /* 0x000fe2000bf45070 */
[----:B-----5:R-:W-:Y:S01]  /*0480*/  FSETP.NEU.AND P0, PT, R26, RZ, PT ;  /* 0x000000ff1a00720b */ /* 0x020fe20003f0d000 */
[----:B------:R-:W-:Y:S02]  /*0490*/  USEL UR4, URZ, 0xffffffff, UP1 ;  /* 0xffffffffff047887 */ /* 0x000fe40008800000 */
[----:B------:R-:W-:-:S10]  /*04a0*/  UISETP.NE.AND.EX UP2, UPT, UR9, URZ, UPT, UP2 ;  /* 0x000000ff0900728c */ /* 0x000fd4000bf45320 */
[----:B------:R-:W-:Y:S01]  /*04b0*/  VOTEU.ANY UP0, P0 ;  /* 0x0000000000ff7886 */ /* 0x000fe20000000100 */
[----:B------:R-:W-:-:S04]  /*04c0*/  @!UP2 USEL UR4, URZ, 0xffffffff, UP0 ;  /* 0xffffffffff04a887 */ /* 0x000fc80008000000 */
[----:B------:R-:W-:-:S04]  /*04d0*/  ULOP3.LUT UR4, UR4, 0x1, URZ, 0xc0, !UPT ;  /* 0x0000000104047892 */ /* 0x000fc8000f8ec0ff */
[----:B------:R-:W-:-:S11]  /*04e0*/  UISETP.NE.U32.AND UP3, UPT, UR4, 0x1, UPT ;  /* 0x000000010400788c */ /* 0x000fd6000bf65070 */
.L_x_8:
[----:B------:R-:W3:Y:S01]  /*04f0*/  SHFL.IDX PT, R2, R54, RZ, 0x1f ;  /* 0x00001fff36027589 */ /* 0x000ee200000e0000 */
[----:B------:R-:W-:Y:S01]  /*0500*/  UISETP.NE.AND UP5, UPT, UR18, 0x2, UPT ;  /* 0x000000021200788c */ /* 0x000fe2000bfa5270 */
[----:B---3--:R-:W-:-:S13]  /*0510*/  ISETP.NE.AND P0, PT, R2, RZ, PT ;  /* 0x000000ff0200720c */ /* 0x008fda0003f05270 */
[----:B------:R-:W-:Y:S05]  /*0520*/  @P0 BRA `(.L_x_9) ;  /* 0x0000000000500947 */ /* 0x000fea0003800000 */
[----:B------:R-:W3:Y:S01]  /*0530*/  S2UR UR4, SR_CgaCtaId ;  /* 0x00000000000479c3 */ /* 0x000ee20000008800 */
[----:B------:R-:W-:Y:S01]  /*0540*/  UMOV UR5, 0x400 ;  /* 0x0000040000057882 */ /* 0x000fe20000000000 */
[----:B------:R-:W-:Y:S01]  /*0550*/  UMOV UR8, 0x1 ;  /* 0x0000000100087882 */ /* 0x000fe20000000000 */
[----:B------:R-:W-:Y:S01]  /*0560*/  UMOV UR6, 0x2 ;  /* 0x0000000200067882 */ /* 0x000fe20000000000 */
[----:B------:R-:W-:-:S04]  /*0570*/  UIADD3 UR8, UPT, UPT, -UR8, 0x100000, URZ ;  /* 0x0010000008087890 */ /* 0x000fc8000fffe1ff */
[----:B------:R-:W-:Y:S02]  /*0580*/  USHF.L.U32 UR9, UR8, 0xb, URZ ;  /* 0x0000000b08097899 */ /* 0x000fe400080006ff */
[----:B------:R-:W-:Y:S02]  /*0590*/  USHF.L.U32 UR8, UR8, 0x1, URZ ;  /* 0x0000000108087899 */ /* 0x000fe400080006ff */
[----:B------:R-:W-:-:S04]  /*05a0*/  UIADD3 UR6, UPT, UPT, -UR6, 0x100000, URZ ;  /* 0x0010000006067890 */ /* 0x000fc8000fffe1ff */
[----:B------:R-:W-:Y:S02]  /*05b0*/  USHF.L.U32 UR7, UR6, 0xb, URZ ;  /* 0x0000000b06077899 */ /* 0x000fe400080006ff */
[----:B------:R-:W-:Y:S01]  /*05c0*/  USHF.L.U32 UR6, UR6, 0x1, URZ ;  /* 0x0000000106067899 */ /* 0x000fe200080006ff */
[----:B------:R-:W-:Y:S01]  /*05d0*/  ELECT P0, URZ, PT ;  /* 0x0000000000ff782f */ /* 0x000fe20003800000 */
[----:B---3--:R-:W-:Y:S01]  /*05e0*/  ULEA UR4, UR4, UR5, 0x18 ;  /* 0x0000000504047291 */ /* 0x008fe2000f8ec0ff */
[----:B------:R-:W3:Y:S11]  /*05f0*/  FENCE.VIEW.ASYNC.S ;  /* 0x00000000000073c6 */ /* 0x000ef60000000000 */
[----:B---3--:R3:W4:Y:S01]  /*0600*/  SYNCS.EXCH.64 URZ, [UR4], UR8 ;  /* 0x0000000804ff75b2 */ /* 0x0087220008000100 */
[----:B------:R3:W1:Y:S01]  /*0610*/  SYNCS.EXCH.64 URZ, [UR4+0x18], UR6 ;  /* 0x0000180604ff75b2 */ /* 0x0006620008000100 */
[----:B------:R3:W1:Y:S01]  /*0620*/  SYNCS.EXCH.64 URZ, [UR4+0x8], UR8 ;  /* 0x0000080804ff75b2 */ /* 0x0006620008000100 */
[----:B------:R3:W1:Y:S01]  /*0630*/  SYNCS.EXCH.64 URZ, [UR4+0x20], UR6 ;  /* 0x0000200604ff75b2 */ /* 0x0006620008000100 */
[----:B------:R3:W1:Y:S01]  /*0640*/  SYNCS.EXCH.64 URZ, [UR4+0x10], UR8 ;  /* 0x0000100804ff75b2 */ /* 0x0006620008000100 */
[----:B------:R3:W1:Y:S01]  /*0650*/  SYNCS.EXCH.64 URZ, [UR4+0x28], UR6 ;  /* 0x0000280604ff75b2 */ /* 0x0006620008000100 */
[----:B------:R-:W-:Y:S01]  /*0660*/  NOP ;  /* 0x0000000000007918 */ /* 0x000fe20000000000 */
.L_x_9:
[----:B------:R-:W2:Y:S01]  /*0670*/  SHFL.IDX PT, R2, R54, RZ, 0x1f ;  /* 0x00001fff36027589 */ /* 0x000ea200000e0000 */
[----:B------:R-:W-:Y:S01]  /*0680*/  NOP ;  /* 0x0000000000007918 */ /* 0x000fe20000000000 */
[----:B--2---:R-:W-:-:S13]  /*0690*/  ISETP.NE.AND P0, PT, R2, 0x1, PT ;  /* 0x000000010200780c */ /* 0x004fda0003f05270 */
[----:B------:R-:W-:Y:S05]  /*06a0*/  @P0 BRA `(.L_x_10) ;  /* 0x0000000000500947 */ /* 0x000fea0003800000 */
[----:B---3--:R-:W2:Y:S01]  /*06b0*/  S2UR UR4, SR_CgaCtaId ;  /* 0x00000000000479c3 */ /* 0x008ea20000008800 */
        /* <DEDUP_REMOVED lines=10> */
[----:B--2---:R-:W-:Y:S01]  /*0760*/  ULEA UR4, UR4, UR5, 0x18 ;  /* 0x0000000504047291 */ /* 0x004fe2000f8ec0ff */
[----:B------:R-:W2:Y:S11]  /*0770*/  FENCE.VIEW.ASYNC.S ;  /* 0x00000000000073c6 */ /* 0x000eb60000000000 */
[----:B--2---:R2:W3:Y:S01]  /*0780*/  SYNCS.EXCH.64 URZ, [UR4+0x30], UR8 ;  /* 0x0000300804ff75b2 */ /* 0x0044e20008000100 */
[----:B------:R2:W1:Y:S01]  /*0790*/  SYNCS.EXCH.64 URZ, [UR4+0x48], UR6 ;  /* 0x0000480604ff75b2 */ /* 0x0004620008000100 */
[----:B------:R2:W1:Y:S01]  /*07a0*/  SYNCS.EXCH.64 URZ, [UR4+0x38], UR8 ;  /* 0x0000380804ff75b2 */ /* 0x0004620008000100 */
[----:B------:R2:W1:Y:S01]  /*07b0*/  SYNCS.EXCH.64 URZ, [UR4+0x50], UR6 ;  /* 0x0000500604ff75b2 */ /* 0x0004620008000100 */
[----:B------:R2:W1:Y:S01]  /*07c0*/  SYNCS.EXCH.64 URZ, [UR4+0x40], UR8 ;  /* 0x0000400804ff75b2 */ /* 0x0004620008000100 */
[----:B------:R2:W1:Y:S01]  /*07d0*/  SYNCS.EXCH.64 URZ, [UR4+0x58], UR6 ;  /* 0x0000580604ff75b2 */ /* 0x0004620008000100 */
[----:B------:R-:W-:Y:S01]  /*07e0*/  NOP ;  /* 0x0000000000007918 */ /* 0x000fe20000000000 */
.L_x_10:
[----:B------:R-:W4:Y:S01]  /*07f0*/  SHFL.IDX PT, R2, R54, RZ, 0x1f ;  /* 0x00001fff36027589 */ /* 0x000f2200000e0000 */
[----:B------:R-:W-:Y:S01]  /*0800*/  NOP ;  /* 0x0000000000007918 */ /* 0x000fe20000000000 */
[----:B----4-:R-:W-:-:S13]  /*0810*/  ISETP.NE.AND P0, PT, R2, 0x3, PT ;  /* 0x000000030200780c */ /* 0x010fda0003f05270 */
[----:B------:R-:W-:Y:S05]  /*0820*/  @P0 BRA `(.L_x_11) ;  /* 0x0000000000300947 */ /* 0x000fea0003800000 */
[----:B--23--:R-:W2:Y:S01]  /*0830*/  S2UR UR4, SR_CgaCtaId ;  /* 0x00000000000479c3 */ /* 0x00cea20000008800 */
[----:B------:R-:W-:Y:S01]  /*0840*/  UMOV UR6, 0x400 ;  /* 0x0000040000067882 */ /* 0x000fe20000000000 */
[----:B------:R-:W-:Y:S01]  /*0850*/  UMOV UR5, 0x20 ;  /* 0x0000002000057882 */ /* 0x000fe20000000000 */
[----:B------:R-:W-:Y:S01]  /*0860*/  ELECT P0, URZ, PT ;  /* 0x0000000000ff782f */ /* 0x000fe20003800000 */
[----:B--2---:R-:W-:Y:S02]  /*0870*/  ULEA UR6, UR4, UR6, 0x18 ;  /* 0x0000000604067291 */ /* 0x004fe4000f8ec0ff */
[----:B------:R-:W-:-:S04]  /*0880*/  UIADD3 UR4, UPT, UPT, -UR5, 0x100000, URZ ;  /* 0x0010000005047890 */ /* 0x000fc8000fffe1ff */
[----:B------:R-:W-:Y:S02]  /*0890*/  USHF.L.U32 UR5, UR4, 0xb, URZ ;  /* 0x0000000b04057899 */ /* 0x000fe400080006ff */
[----:B------:R-:W-:Y:S01]  /*08a0*/  USHF.L.U32 UR4, UR4, 0x1, URZ ;  /* 0x0000000104047899 */ /* 0x000fe200080006ff */
[----:B------:R-:W2:Y:S11]  /*08b0*/  FENCE.VIEW.ASYNC.S ;  /* 0x00000000000073c6 */ /* 0x000eb60000000000 */
[----:B--2---:R4:W2:Y:S01]  /*08c0*/  SYNCS.EXCH.64 URZ, [UR6+0x60], UR4 ;  /* 0x0000600406ff75b2 */ /* 0x0048a20008000100 */
[----:B------:R4:W3:Y:S02]  /*08d0*/  SYNCS.EXCH.64 URZ, [UR6+0x68], UR4 ;  /* 0x0000680406ff75b2 */ /* 0x0008e40008000100 */
[----:B----4-:R-:W-:Y:S01]  /*08e0*/  NOP ;  /* 0x0000000000007918 */ /* 0x010fe20000000000 */
.L_x_11:
[----:B------:R-:W4:Y:S01]  /*08f0*/  SHFL.IDX PT, R2, R54, RZ, 0x1f ;  /* 0x00001fff36027589 */ /* 0x000f2200000e0000 */
[----:B------:R-:W-:Y:S01]  /*0900*/  NOP ;  /* 0x0000000000007918 */ /* 0x000fe20000000000 */
[----:B----4-:R-:W-:-:S13]  /*0910*/  ISETP.NE.AND P0, PT, R2, 0x4, PT ;  /* 0x000000040200780c */ /* 0x010fda0003f05270 */
[----:B------:R-:W-:Y:S05]  /*0920*/  @P0 BRA `(.L_x_12) ;  /* 0x00000000004c0947 */ /* 0x000fea0003800000 */
[----:B--23--:R-:W2:Y:S01]  /*0930*/  S2UR UR6, SR_CgaCtaId ;  /* 0x00000000000679c3 */ /* 0x00cea20000008800 */
[----:B------:R-:W-:Y:S01]  /*0940*/  UMOV UR4, 0x1e0 ;  /* 0x000001e000047882 */ /* 0x000fe20000000000 */
[----:B------:R-:W-:Y:S01]  /*0950*/  UMOV UR5, 0x400 ;  /* 0x0000040000057882 */ /* 0x000fe20000000000 */
[----:B------:R-:W-:Y:S01]  /*0960*/  USEL UR4, UR4, 0x1a0, UP3 ;  /* 0x000001a004047887 */ /* 0x000fe20009800000 */
[----:B------:R-:W-:Y:S01]  /*0970*/  UMOV UR8, 0x1 ;  /* 0x0000000100087882 */ /* 0x000fe20000000000 */
[----:B------:R-:W-:Y:S01]  /*0980*/  ELECT P0, URZ, PT ;  /* 0x0000000000ff782f */ /* 0x000fe20003800000 */
[----:B------:R-:W-:-:S04]  /*0990*/  UIADD3 UR8, UPT, UPT, -UR8, 0x100000, URZ ;  /* 0x0010000008087890 */ /* 0x000fc8000fffe1ff */
[----:B------:R-:W-:Y:S02]  /*09a0*/  USHF.L.U32 UR9, UR8, 0xb, URZ ;  /* 0x0000000b08097899 */ /* 0x000fe400080006ff */
[----:B------:R-:W-:Y:S02]  /*09b0*/  USHF.L.U32 UR8, UR8, 0x1, URZ ;  /* 0x0000000108087899 */ /* 0x000fe400080006ff */
[----:B--2---:R-:W-:Y:S02]  /*09c0*/  ULEA UR6, UR6, UR5, 0x18 ;  /* 0x0000000506067291 */ /* 0x004fe4000f8ec0ff */
[----:B------:R-:W-:-:S04]  /*09d0*/  UIADD3 UR4, UPT, UPT, -UR4, 0x100000, URZ ;  /* 0x0010000004047890 */ /* 0x000fc8000fffe1ff */
[----:B------:R-:W-:Y:S02]  /*09e0*/  USHF.L.U32 UR5, UR4, 0xb, URZ ;  /* 0x0000000b04057899 */ /* 0x000fe400080006ff */
[----:B------:R-:W-:Y:S01]  /*09f0*/  USHF.L.U32 UR4, UR4, 0x1, URZ ;  /* 0x0000000104047899 */ /* 0x000fe200080006ff */
[----:B------:R-:W2:Y:S03]  /*0a00*/  FENCE.VIEW.ASYNC.S ;  /* 0x00000000000073c6 */ /* 0x000ea60000000000 */
[----:B--2---:R4:W2:Y:S08]  /*0a10*/  SYNCS.EXCH.64 URZ, [UR6+0x70], UR8 ;  /* 0x0000700806ff75b2 */ /* 0x0048b00008000100 */
[----:B------:R4:W3:Y:S01]  /*0a20*/  SYNCS.EXCH.64 URZ, [UR6+0x80], UR4 ;  /* 0x0000800406ff75b2 */ /* 0x0008e20008000100 */
[----:B------:R4:W1:Y:S01]  /*0a30*/  SYNCS.EXCH.64 URZ, [UR6+0x78], UR8 ;  /* 0x0000780806ff75b2 */ /* 0x0008620008000100 */
[----:B------:R4:W1:Y:S02]  /*0a40*/  SYNCS.EXCH.64 URZ, [UR6+0x88], UR4 ;  /* 0x0000880406ff75b2 */ /* 0x0008640008000100 */
[----:B----4-:R-:W-:Y:S01]  /*0a50*/  NOP ;  /* 0x0000000000007918 */ /* 0x010fe20000000000 */
.L_x_12:
[----:B------:R-:W4:Y:S01]  /*0a60*/  SHFL.IDX PT, R2, R54, RZ, 0x1f ;  /* 0x00001fff36027589 */ /* 0x000f2200000e0000 */
[----:B------:R-:W-:Y:S01]  /*0a70*/  NOP ;  /* 0x0000000000007918 */ /* 0x000fe20000000000 */
[----:B----4-:R-:W-:-:S13]  /*0a80*/  ISETP.NE.AND P0, PT, R2, 0x5, PT ;  /* 0x000000050200780c */ /* 0x010fda0003f05270 */
[----:B------:R-:W-:Y:S05]  /*0a90*/  @P0 BRA `(.L_x_13) ;  /* 0x0000000000580947 */ /* 0x000fea0003800000 */
[----:B--23--:R-:W2:Y:S01]  /*0aa0*/  S2UR UR4, SR_CgaCtaId ;  /* 0x00000000000479c3 */ /* 0x00cea20000008800 */
        /* <DEDUP_REMOVED lines=12> */
[----:B--2---:R4:W2:Y:S01]  /*0b70*/  SYNCS.EXCH.64 URZ, [UR4+0x90], UR8 ;  /* 0x0000900804ff75b2 */ /* 0x0048a20008000100 */
[----:B------:R4:W3:Y:S01]  /*0b80*/  SYNCS.EXCH.64 URZ, [UR4+0xb0], UR6 ;  /* 0x0000b00604ff75b2 */ /* 0x0008e20008000100 */
[----:B------:R4:W1:Y:S01]  /*0b90*/  SYNCS.EXCH.64 URZ, [UR4+0x98], UR8 ;  /* 0x0000980804ff75b2 */ /* 0x0008620008000100 */
[----:B------:R4:W1:Y:S01]  /*0ba0*/  SYNCS.EXCH.64 URZ, [UR4+0xb8], UR6 ;  /* 0x0000b80604ff75b2 */ /* 0x0008620008000100 */
[----:B------:R4:W1:Y:S01]  /*0bb0*/  SYNCS.EXCH.64 URZ, [UR4+0xa0], UR8 ;  /* 0x0000a00804ff75b2 */ /* 0x0008620008000100 */
[----:B------:R4:W1:Y:S01]  /*0bc0*/  SYNCS.EXCH.64 URZ, [UR4+0xc0], UR6 ;  /* 0x0000c00604ff75b2 */ /* 0x0008620008000100 */
[----:B------:R4:W1:Y:S01]  /*0bd0*/  SYNCS.EXCH.64 URZ, [UR4+0xa8], UR8 ;  /* 0x0000a80804ff75b2 */ /* 0x0008620008000100 */
[----:B------:R4:W1:Y:S02]  /*0be0*/  SYNCS.EXCH.64 URZ, [UR4+0xc8], UR6 ;  /* 0x0000c80604ff75b2 */ /* 0x0008640008000100 */
[----:B----4-:R-:W-:Y:S01]  /*0bf0*/  NOP ;  /* 0x0000000000007918 */ /* 0x010fe20000000000 */
.L_x_13:
[----:B------:R-:W4:Y:S01]  /*0c00*/  SHFL.IDX PT, R2, R54, RZ, 0x1f ;  /* 0x00001fff36027589 */ /* 0x000f2200000e0000 */
[----:B------:R-:W1:Y:S01]  /*0c10*/  S2UR UR55, SR_CgaCtaId ;  /* 0x00000000003779c3 */ /* 0x000e620000008800 */
[----:B------:R-:W-:Y:S01]  /*0c20*/  NOP ;  /* 0x0000000000007918 */ /* 0x000fe20000000000 */
[----:B----4-:R-:W-:-:S13]  /*0c30*/  ISETP.NE.AND P0, PT, R2, 0x3, PT ;  /* 0x000000030200780c */ /* 0x010fda0003f05270 */
[----:B-1----:R-:W-:Y:S05]  /*0c40*/  @P0 BRA `(.L_x_14) ;  /* 0x0000000000340947 */ /* 0x002fea0003800000 */
[----:B--23--:R-:W-:Y:S01]  /*0c50*/  UMOV UR4, 0x400 ;  /* 0x0000040000047882 */ /* 0x00cfe20000000000 */
[----:B------:R-:W-:Y:S01]  /*0c60*/  UMOV UR6, 0x20 ;  /* 0x0000002000067882 */ /* 0x000fe20000000000 */
[----:B------:R-:W-:Y:S02]  /*0c70*/  ULEA UR4, UR55, UR4, 0x18 ;  /* 0x0000000437047291 */ /* 0x000fe4000f8ec0ff */
[----:B------:R-:W-:-:S04]  /*0c80*/  UIADD3 UR6, UPT, UPT, -UR6, 0x100000, URZ ;  /* 0x0010000006067890 */ /* 0x000fc8000fffe1ff */
[----:B------:R-:W-:Y:S02]  /*0c90*/  USHF.L.U32 UR7, UR6, 0xb, URZ ;  /* 0x0000000b06077899 */ /* 0x000fe400080006ff */
[----:B------:R-:W-:Y:S01]  /*0ca0*/  USHF.L.U32 UR6, UR6, 0x1, URZ ;  /* 0x0000000106067899 */ /* 0x000fe200080006ff */
[----:B------:R-:W-:Y:S01]  /*0cb0*/  ELECT P0, URZ, PT ;  /* 0x0000000000ff782f */ /* 0x000fe20003800000 */
[----:B------:R-:W1:Y:S10]  /*0cc0*/  FENCE.VIEW.ASYNC.S ;  /* 0x00000000000073c6 */ /* 0x000e740000000000 */
[----:B-1----:R1:W4:Y:S01]  /*0cd0*/  SYNCS.EXCH.64 URZ, [UR4+0xd0], UR6 ;  /* 0x0000d00604ff75b2 */ /* 0x0023220008000100 */
[----:B------:R1:W2:Y:S01]  /*0ce0*/  SYNCS.EXCH.64 URZ, [UR4+0xe0], UR6 ;  /* 0x0000e00604ff75b2 */ /* 0x0002a20008000100 */
[----:B------:R1:W3:Y:S01]  /*0cf0*/  SYNCS.EXCH.64 URZ, [UR4+0xd8], UR6 ;  /* 0x0000d80604ff75b2 */ /* 0x0002e20008000100 */
[----:B------:R1:W1:Y:S01]  /*0d00*/  SYNCS.EXCH.64 URZ, [UR4+0xe8], UR6 ;  /* 0x0000e80604ff75b2 */ /* 0x0002620008000100 */
[----:B------:R-:W-:Y:S01]  /*0d10*/  NOP ;  /* 0x0000000000007918 */ /* 0x000fe20000000000 */
.L_x_14:
[----:B-123--:R-:W1:Y:S01]  /*0d20*/  LDCU UR4, c[0x0][0x36c] ;  /* 0x00006d80ff0477ac */ /* 0x00ee620008000800 */
[----:B------:R-:W-:Y:S01]  /*0d30*/  ISETP.NE.OR P4, PT, R0, 0x2, !P4 ;  /* 0x000000020000780c */ /* 0x000fe20006785670 */
[----:B------:R-:W-:Y:S01]  /*0d40*/  NOP ;  /* 0x0000000000007918 */ /* 0x000fe20000000000 */
[----:B------:R-:W-:Y:S01]  /*0d50*/  LOP3.LUT R0, R64, 0x1f, RZ, 0xc0, !PT ;  /* 0x0000001f40007812 */ /* 0x000fe200078ec0ff */
[----:B------:R-:W-:Y:S02]  /*0d60*/  UISETP.NE.AND UP4, UPT, UR18, URZ, UPT ;  /* 0x000000ff1200728c */ /* 0x000fe4000bf85270 */
[----:B-1----:R-:W-:-:S09]  /*0d70*/  UISETP.EQ.U32.AND UP6, UPT, UR4, 0x1, UPT ;  /* 0x000000010400788c */ /* 0x002fd2000bfc2070 */
[----:B------:R-:W-:Y:S05]  /*0d80*/  BRA.U !UP6, `(.L_x_15) ;  /* 0x000000010e087547 */ /* 0x000fea000b800000 */
[----:B----4-:R-:W-:Y:S01]  /*0d90*/  UCGABAR_ARV ;  /* 0x00000000000079c7 */ /* 0x010fe20008000000 */
[----:B------:R-:W-:Y:S05]  /*0da0*/  BRA `(.L_x_16) ;  /* 0x0000000000047947 */ /* 0x000fea0003800000 */
.L_x_15:
[----:B----4-:R-:W-:Y:S01]  /*0db0*/  NOP ;  /* 0x0000000000007918 */ /* 0x010fe20000000000 */
.L_x_16:
[----:B------:R-:W1:Y:S01]  /*0dc0*/  S2UR UR26, SR_CTAID.X ;  /* 0x00000000001a79c3 */ /* 0x000e620000002500 */
[----:B------:R-:W-:-:S05]  /*0dd0*/  CS2R.32 R56, SR_CgaSize ;  /* 0x0000000000387805 */ /* 0x000fca0000008a00 */
[----:B------:R-:W-:-:S05]  /*0de0*/  IMAD R56, R56, -0xa0, RZ ;  /* 0xffffff6038387824 */ /* 0x000fca00078e02ff */
[----:B------:R-:W-:-:S14]  /*0df0*/  R2UR UR5, R56 ;  /* 0x00000000380572ca */ /* 0x000fdc00000e0000 */
[----:B------:R-:W2:Y:S01]  /*0e00*/  LDCU UR5, c[0x0][UR5+0x2b0] ;  /* 0x00005600050577ac */ /* 0x000ea20008000800 */
[----:B------:R-:W-:-:S05]  /*0e10*/  CS2R.32 R56, SR_CgaSize ;  /* 0x0000000000387805 */ /* 0x000fca0000008a00 */
[----:B------:R-:W-:-:S05]  /*0e20*/  IMAD R56, R56, -0xa0, RZ ;  /* 0xffffff6038387824 */ /* 0x000fca00078e02ff */
[----:B------:R-:W-:-:S14]  /*0e30*/  R2UR UR4, R56 ;  /* 0x00000000380472ca */ /* 0x000fdc00000e0000 */
[----:B------:R-:W3:Y:S01]  /*0e40*/  LDCU UR4, c[0x0][UR4+0x2b4] ;  /* 0x00005680040477ac */ /* 0x000ee20008000800 */
[----:B------:R-:W4:Y:S01]  /*0e50*/  S2UR UR27, SR_CTAID.Y ;  /* 0x00000000001b79c3 */ /* 0x000f220000002600 */
[----:B------:R-:W-:-:S05]  /*0e60*/  CS2R.32 R56, SR_CgaSize ;  /* 0x0000000000387805 */ /* 0x000fca0000008a00 */
[----:B------:R-:W-:-:S05]  /*0e70*/  IMAD R56, R56, -0xa0, RZ ;  /* 0xffffff6038387824 */ /* 0x000fca00078e02ff */
[----:B------:R-:W-:-:S14]  /*0e80*/  R2UR UR6, R56 ;  /* 0x00000000380672ca */ /* 0x000fdc00000e0000 */
[----:B------:R-:W3:Y:S01]  /*0e90*/  LDCU UR6, c[0x0][UR6+0x2a0] ;  /* 0x00005400060677ac */ /* 0x000ee20008000800 */
[----:B------:R-:W-:-:S05]  /*0ea0*/  CS2R.32 R56, SR_CgaSize ;  /* 0x0000000000387805 */ /* 0x000fca0000008a00 */
[----:B------:R-:W-:-:S05]  /*0eb0*/  IMAD R56, R56, -0xa0, RZ ;  /* 0xffffff6038387824 */ /* 0x000fca00078e02ff */
[----:B------:R-:W-:-:S14]  /*0ec0*/  R2UR UR7, R56 ;  /* 0x00000000380772ca */ /* 0x000fdc00000e0000 */
[----:B------:R-:W3:Y:S01]  /*0ed0*/  LDCU UR7, c[0x0][UR7+0x2a4] ;  /* 0x00005480070777ac */ /* 0x000ee20008000800 */
[----:B------:R-:W-:Y:S01]  /*0ee0*/  USHF.L.U32 UR29, UR55, 0xa, URZ ;  /* 0x0000000a371d7899 */ /* 0x000fe200080006ff */
[----:B------:R-:W3:Y:S01]  /*0ef0*/  LDCU UR19, c[0x0][0xb24] ;  /* 0x00016480ff1377ac */ /* 0x000ee20008000800 */
[----:B------:R-:W3:Y:S01]  /*0f00*/  LDCU UR39, c[0x0][0xb24] ;  /* 0x00016480ff2777ac */ /* 0x000ee20008000800 */
[----:B-1----:R-:W-:Y:S01]  /*0f10*/  I2FP.F32.U32 R3, UR26 ;  /* 0x0000001a00037c45 */ /* 0x002fe20008201000 */
[----:B------:R-:W1:Y:S04]  /*0f20*/  LDCU UR22, c[0x0][0xb30] ;  /* 0x00016600ff1677ac */ /* 0x000e680008000800 */
[----:B--2---:R-:W-:Y:S01]  /*0f30*/  FMUL R3, R3, UR5 ;  /* 0x0000000503037c20 */ /* 0x004fe20008400000 */
[----:B------:R-:W-:Y:S01]  /*0f40*/  ULOP3.LUT UR29, UR29, 0x400, URZ, 0xc0, !UPT ;  /* 0x000004001d1d7892 */ /* 0x000fe2000f8ec0ff */
[----:B----4-:R-:W-:-:S04]  /*0f50*/  I2FP.F32.U32 R2, UR27 ;  /* 0x0000001b00027c45 */ /* 0x010fc80008201000 */
[----:B------:R-:W2:Y:S01]  /*0f60*/  F2I.U32.TRUNC.NTZ R3, R3 ;  /* 0x0000000300037305 */ /* 0x000ea2000020f000 */
[----:B---3--:R-:W-:-:S07]  /*0f70*/  FMUL R2, R2, UR4 ;  /* 0x0000000402027c20 */ /* 0x008fce0008400000 */
[----:B------:R-:W3:Y:S01]  /*0f80*/  F2I.U32.TRUNC.NTZ R2, R2 ;  /* 0x0000000200027305 */ /* 0x000ee2000020f000 */
[----:B--2---:R-:W-:Y:S02]  /*0f90*/  R2UR UR5, R3 ;  /* 0x00000000030572ca */ /* 0x004fe400000e0000 */
[----:B---3--:R-:W-:Y:S02]  /*0fa0*/  R2UR UR4, R2 ;  /* 0x00000000020472ca */ /* 0x008fe400000e0000 */
[----:B------:R-:W-:-:S09]  /*0fb0*/  PRMT R2, RZ, 0x7610, R2 ;  /* 0x00007610ff027816 */ /* 0x000fd20000000002 */
[----:B------:R-:W-:-:S04]  /*0fc0*/  UIADD3 UR5, UPT, UPT, -UR5, URZ, URZ ;  /* 0x000000ff05057290 */ /* 0x000fc8000fffe1ff */
[----:B------:R-:W-:Y:S02]  /*0fd0*/  UIMAD UR5, UR6, UR5, UR26 ;  /* 0x00000005060572a4 */ /* 0x000fe4000f8e021a */
[----:B------:R-:W-:-:S04]  /*0fe0*/  UIADD3 UR4, UPT, UPT, -UR4, URZ, URZ ;  /* 0x000000ff04047290 */ /* 0x000fc8000fffe1ff */
[----:B------:R-:W-:Y:S01]  /*0ff0*/  IMAD.U32 R56, RZ, RZ, UR5 ;  /* 0x00000005ff387e24 */ /* 0x000fe2000f8e00ff */
[----:B------:R-:W-:-:S06]  /*1000*/  UIMAD UR4, UR7, UR4, UR27 ;  /* 0x00000004070472a4 */ /* 0x000fcc000f8e021b */
[----:B------:R-:W-:Y:S01]  /*1010*/  IMAD.U32 R55, RZ, RZ, UR4 ;  /* 0x00000004ff377e24 */ /* 0x000fe2000f8e00ff */
[----:B-1----:R-:W-:Y:S06]  /*1020*/  BRA.U UP4, `(.L_x_17) ;  /* 0x00000001042c7547 */ /* 0x002fec000b800000 */
[----:B------:R-:W-:Y:S02]  /*1030*/  R2UR UR4, R55 ;  /* 0x00000000370472ca */ /* 0x000fe400000e0000 */
[----:B------:R-:W-:-:S11]  /*1040*/  R2UR UR6, R56 ;  /* 0x00000000380672ca */ /* 0x000fd600000e0000 */
[----:B------:R-:W-:-:S04]  /*1050*/  UISETP.NE.AND UP0, UPT, UR4, URZ, UPT ;  /* 0x000000ff0400728c */ /* 0x000fc8000bf05270 */
[----:B------:R-:W-:-:S04]  /*1060*/  UISETP.EQ.OR UP0, UPT, UR6, URZ, !UP0 ;  /* 0x000000ff0600728c */ /* 0x000fc8000c702670 */
[----:B------:R-:W-:Y:S02]  /*1070*/  USEL UR5, URZ, 0x1, !UP0 ;  /* 0x00000001ff057887 */ /* 0x000fe4000c000000 */
[----:B------:R-:W-:-:S04]  /*1080*/  UISETP.NE.AND UP0, UPT, UR4, URZ, UPT ;  /* 0x000000ff0400728c */ /* 0x000fc8000bf05270 */
[----:B------:R-:W-:Y:S02]  /*1090*/  USEL UR4, URZ, 0x2, UP0 ;  /* 0x00000002ff047887 */ /* 0x000fe40008000000 */
[----:B------:R-:W-:-:S04]  /*10a0*/  UISETP.NE.AND UP0, UPT, UR6, 0x1, UPT ;  /* 0x000000010600788c */ /* 0x000fc8000bf05270 */
[----:B------:R-:W-:-:S04]  /*10b0*/  USEL UR4, UR4, 0x2, UP0 ;  /* 0x0000000204047887 */ /* 0x000fc80008000000 */
[----:B------:R-:W-:-:S06]  /*10c0*/  UIADD3 UR4, UPT, UPT, UR5, UR4, URZ ;  /* 0x0000000405047290 */ /* 0x000fcc000fffe0ff */
[----:B------:R-:W-:-:S07]  /*10d0*/  IMAD.U32 R2, RZ, RZ, UR4 ;  /* 0x00000004ff027e24 */ /* 0x000fce000f8e00ff */
.L_x_17:
[----:B------:R-:W1:Y:S01]  /*10e0*/  S2UR UR60, SR_CTAID.Z ;  /* 0x00000000003c79c3 */ /* 0x000e620000002700 */
[----:B------:R-:W-:-:S09]  /*10f0*/  UISETP.GE.AND UP0, UPT, UR19, 0x1, UPT ;  /* 0x000000011300788c */ /* 0x000fd2000bf06270 */
[----:B------:R-:W-:Y:S05]  /*1100*/  BRA.U !UP0, `(.L_x_18) ;  /* 0x0000000108d07547 */ /* 0x000fea000b800000 */
[----:B------:R-:W2:Y:S01]  /*1110*/  LDCU UR20, c[0x0][0xb0c] ;  /* 0x00016180ff1477ac */ /* 0x000ea20008000800 */
[----:B------:R-:W3:Y:S01]  /*1120*/  LDCU.128 UR12, c[0x0][0xb10] ;  /* 0x00016200ff0c77ac */ /* 0x000ee20008000c00 */
[----:B------:R-:W4:Y:S01]  /*1130*/  LDCU UR6, c[0x0][0x370] ;  /* 0x00006e00ff0677ac */ /* 0x000f220008000800 */
[----:B------:R-:W1:Y:S01]  /*1140*/  LDCU UR7, c[0x0][0x374] ;  /* 0x00006e80ff0777ac */ /* 0x000e620008000800 */
[----:B------:R-:W1:Y:S01]  /*1150*/  LDCU UR21, c[0x0][0xb20] ;  /* 0x00016400ff1577ac */ /* 0x000e620008000800 */
[----:B--2---:R-:W-:Y:S02]  /*1160*/  UISETP.NE.AND UP0, UPT, UR20, 0x1, UPT ;  /* 0x000000011400788c */ /* 0x004fe4000bf05270 */
[----:B---3--:R-:W-:Y:S01]  /*1170*/  UIMAD.WIDE.U32 UR4, UR26, UR12, URZ ;  /* 0x0000000c1a0472a5 */ /* 0x008fe2000f8e00ff */
[----:B------:R-:W2:Y:S01]  /*1180*/  LDCU.64 UR8, c[0x0][0xb28] ;  /* 0x00016500ff0877ac */ /* 0x000ea20008000a00 */
[----:B----4-:R-:W-:Y:S02]  /*1190*/  UIMAD.WIDE.U32 UR10, UR6, UR12, URZ ;  /* 0x0000000c060a72a5 */ /* 0x010fe4000f8e00ff */
[----:B------:R-:W-:-:S02]  /*11a0*/  USHF.R.U32.HI UR5, URZ, UR13, UR5 ;  /* 0x0000000dff057299 */ /* 0x000fc40008011605 */
[----:B------:R-:W-:Y:S02]  /*11b0*/  UISETP.NE.AND UP2, UPT, UR19, 0x1, UPT ;  /* 0x000000011300788c */ /* 0x000fe4000bf45270 */
[----:B------:R-:W-:Y:S01]  /*11c0*/  USEL UR5, UR26, UR5, !UP0 ;  /* 0x000000051a057287 */ /* 0x000fe2000c000000 */
[----:B------:R-:W-:Y:S01]  /*11d0*/  UMOV UR10, UR11 ;  /* 0x0000000b000a7c82 */ /* 0x000fe20008000000 */
[----:B------:R-:W-:Y:S02]  /*11e0*/  UIMAD.WIDE.U32 UR16, UR27, UR15, URZ ;  /* 0x0000000f1b1072a5 */ /* 0x000fe4000f8e00ff */
[----:B------:R-:W-:Y:S02]  /*11f0*/  @UP0 USHF.R.U32.HI UR6, URZ, UR13, UR10 ;  /* 0x0000000dff060299 */ /* 0x000fe4000801160a */
[----:B------:R-:W-:Y:S02]  /*1200*/  UISETP.NE.AND UP0, UPT, UR14, 0x1, UPT ;  /* 0x000000010e00788c */ /* 0x000fe4000bf05270 */
[----:B-1----:R-:W-:-:S02]  /*1210*/  UIMAD.WIDE.U32 UR10, UR7, UR15, URZ ;  /* 0x0000000f070a72a5 */ /* 0x002fc4000f8e00ff */
[----:B--2---:R-:W-:Y:S01]  /*1220*/  UIMAD.WIDE.U32 UR12, UR6, UR8, URZ ;  /* 0x00000008060c72a5 */ /* 0x004fe2000f8e00ff */
[----:B------:R-:W-:Y:S02]  /*1230*/  UMOV UR4, UR17 ;  /* 0x0000001100047c82 */ /* 0x000fe40008000000 */
[----:B------:R-:W-:Y:S02]  /*1240*/  USHF.R.U32.HI UR4, URZ, UR21, UR4 ;  /* 0x00000015ff047299 */ /* 0x000fe40008011604 */
[----:B------:R-:W-:Y:S02]  /*1250*/  UMOV UR10, UR11 ;  /* 0x0000000b000a7c82 */ /* 0x000fe40008000000 */
[----:B------:R-:W-:Y:S01]  /*1260*/  UMOV UR12, UR13 ;  /* 0x0000000d000c7c82 */ /* 0x000fe20008000000 */
[----:B------:R-:W-:Y:S02]  /*1270*/  @UP0 USHF.R.U32.HI UR7, URZ, UR21, UR10 ;  /* 0x00000015ff070299 */ /* 0x000fe4000801160a */
[----:B------:R-:W-:-:S02]  /*1280*/  USEL UR4, UR27, UR4, !UP0 ;  /* 0x000000041b047287 */ /* 0x000fc4000c000000 */
[----:B------:R-:W-:Y:S02]  /*1290*/  UIMAD.WIDE.U32 UR10, UR7, UR8, URZ ;  /* 0x00000008070a72a5 */ /* 0x000fe4000f8e00ff */
[----:B------:R-:W-:Y:S02]  /*12a0*/  @UP2 USHF.R.U32.HI UR6, URZ, UR9, UR12 ;  /* 0x00000009ff062299 */ /* 0x000fe4000801160c */
[----:B------:R-:W-:-:S03]  /*12b0*/  UIMAD.WIDE.U32 UR12, UR4, UR8, URZ ;  /* 0x00000008040c72a5 */ /* 0x000fc6000f8e00ff */
[----:B------:R-:W-:Y:S02]  /*12c0*/  UMOV UR10, UR11 ;  /* 0x0000000b000a7c82 */ /* 0x000fe40008000000 */
[----:B------:R-:W-:Y:S02]  /*12d0*/  @UP2 USHF.R.U32.HI UR7, URZ, UR9, UR10 ;  /* 0x00000009ff072299 */ /* 0x000fe4000801160a */
[----:B------:R-:W-:Y:S02]  /*12e0*/  UIMAD UR10, UR6, UR19, URZ ;  /* 0x00000013060a72a4 */ /* 0x000fe4000f8e02ff */
[----:B------:R-:W-:-:S04]  /*12f0*/  UIMAD UR7, UR7, UR19, URZ ;  /* 0x00000013070772a4 */ /* 0x000fc8000f8e02ff */
[----:B------:R-:W-:-:S03]  /*1300*/  UISETP.GE.AND UP0, UPT, UR4, UR7, UPT ;  /* 0x000000070400728c */ /* 0x000fc6000bf06270 */
[----:B------:R-:W-:Y:S01]  /*1310*/  UMOV UR7, UR13 ;  /* 0x0000000d00077c82 */ /* 0x000fe20008000000 */
[----:B------:R-:W-:Y:S02]  /*1320*/  UISETP.GE.OR UP0, UPT, UR5, UR10, UP0 ;  /* 0x0000000a0500728c */ /* 0x000fe40008706670 */
[----:B------:R-:W-:Y:S02]  /*1330*/  UIMAD.WIDE.U32 UR10, UR5, UR8, URZ ;  /* 0x00000008050a72a5 */ /* 0x000fe4000f8e00ff */
[----:B------:R-:W-:Y:S02]  /*1340*/  USHF.R.U32.HI UR7, URZ, UR9, UR7 ;  /* 0x00000009ff077299 */ /* 0x000fe40008011607 */
[----:B------:R-:W-:Y:S02]  /*1350*/  UIADD3 UR10, UPT, UPT, -UR4, URZ, URZ ;  /* 0x000000ff040a7290 */ /* 0x000fe4000fffe1ff */
[----:B------:R-:W-:Y:S02]  /*1360*/  USEL UR7, UR4, UR7, !UP2 ;  /* 0x0000000704077287 */ /* 0x000fe4000d000000 */
[----:B------:R-:W-:Y:S01]  /*1370*/  UIMAD UR10, UR14, UR10, UR27 ;  /* 0x0000000a0e0a72a4 */ /* 0x000fe2000f8e021b */
[----:B------:R-:W-:Y:S01]  /*1380*/  @!UP0 UMOV UR8, UR11 ;  /* 0x0000000b00088c82 */ /* 0x000fe20008000000 */
[----:B------:R-:W-:-:S02]  /*1390*/  UIADD3 UR11, UPT, UPT, -UR5, URZ, URZ ;  /* 0x000000ff050b7290 */ /* 0x000fc4000fffe1ff */
[----:B------:R-:W-:Y:S02]  /*13a0*/  @!UP0 USHF.R.U32.HI UR8, URZ, UR9, UR8 ;  /* 0x00000009ff088299 */ /* 0x000fe40008011608 */
[----:B------:R-:W-:Y:S02]  /*13b0*/  UIADD3 UR9, UPT, UPT, -UR7, URZ, URZ ;  /* 0x000000ff07097290 */ /* 0x000fe4000fffe1ff */
[----:B------:R-:W-:Y:S02]  /*13c0*/  @!UP0 USEL UR8, UR5, UR8, !UP2 ;  /* 0x0000000805088287 */ /* 0x000fe4000d000000 */
[----:B------:R-:W-:Y:S02]  /*13d0*/  UIMAD UR9, UR19, UR9, UR4 ;  /* 0x00000009130972a4 */ /* 0x000fe4000f8e0204 */
[----:B------:R-:W-:Y:S02]  /*13e0*/  @!UP0 UIADD3 UR7, UPT, UPT, UR7, -UR8, URZ ;  /* 0x8000000807078290 */ /* 0x000fe4000fffe0ff */
[----:B------:R-:W-:-:S02]  /*13f0*/  @!UP0 UIMAD UR6, UR9, UR6, UR8 ;  /* 0x00000006090682a4 */ /* 0x000fc4000f8e0208 */
[----:B------:R-:W-:Y:S02]  /*1400*/  @!UP0 UIMAD UR4, UR7, UR19, UR5 ;  /* 0x00000013070482a4 */ /* 0x000fe4000f8e0205 */
[----:B------:R-:W-:Y:S02]  /*1410*/  UIMAD UR26, UR20, UR11, UR26 ;  /* 0x0000000b141a72a4 */ /* 0x000fe4000f8e021a */
[----:B------:R-:W-:Y:S01]  /*1420*/  UIMAD UR27, UR4, UR14, UR10 ;  /* 0x0000000e041b72a4 */ /* 0x000fe2000f8e020a */
[----:B------:R-:W-:Y:S02]  /*1430*/  @!UP0 UMOV UR5, UR6 ;  /* 0x0000000600058c82 */ /* 0x000fe40008000000 */
[----:B------:R-:W-:-:S12]  /*1440*/  UIMAD UR26, UR5, UR20, UR26 ;  /* 0x00000014051a72a4 */ /* 0x000fd8000f8e021a */
.L_x_18:
[----:B------:R-:W-:-:S09]  /*1450*/  UISETP.NE.AND UP0, UPT, UR22, 0x1, UPT ;  /* 0x000000011600788c */ /* 0x000fd2000bf05270 */
[----:B------:R-:W-:Y:S05]  /*1460*/  BRA.U UP0, `(.L_x_19) ;  /* 0x0000000100407547 */ /* 0x000fea000b800000 */
[----:B------:R-:W2:Y:S01]  /*1470*/  LDCU.128 UR8, c[0x0][0xb10] ;  /* 0x00016200ff0877ac */ /* 0x000ea20008000c00 */
[----:B------:R-:W3:Y:S01]  /*1480*/  LDCU UR12, c[0x0][0xb0c] ;  /* 0x00016180ff0c77ac */ /* 0x000ee20008000800 */
[----:B------:R-:W4:Y:S01]  /*1490*/  LDCU UR13, c[0x0][0xb20] ;  /* 0x00016400ff0d77ac */ /* 0x000f220008000800 */
[----:B--2---:R-:W-:Y:S02]  /*14a0*/  UIMAD.WIDE.U32 UR4, UR26, UR8, URZ ;  /* 0x000000081a0472a5 */ /* 0x004fe4000f8e00ff */
[----:B------:R-:W-:Y:S02]  /*14b0*/  UIMAD.WIDE.U32 UR6, UR27, UR11, URZ ;  /* 0x0000000b1b0672a5 */ /* 0x000fe4000f8e00ff */
[----:B---3--:R-:W-:Y:S02]  /*14c0*/  UISETP.NE.AND UP0, UPT, UR12, 0x1, UPT ;  /* 0x000000010c00788c */ /* 0x008fe4000bf05270 */
[----:B------:R-:W-:-:S03]  /*14d0*/  USHF.R.U32.HI UR5, URZ, UR9, UR5 ;  /* 0x00000009ff057299 */ /* 0x000fc60008011605 */
[----:B------:R-:W-:Y:S01]  /*14e0*/  UMOV UR4, UR7 ;  /* 0x0000000700047c82 */ /* 0x000fe20008000000 */
[----:B------:R-:W-:Y:S02]  /*14f0*/  USEL UR5, UR26, UR5, !UP0 ;  /* 0x000000051a057287 */ /* 0x000fe4000c000000 */
[----:B------:R-:W-:Y:S02]  /*1500*/  UISETP.NE.AND UP0, UPT, UR10, 0x1, UPT ;  /* 0x000000010a00788c */ /* 0x000fe4000bf05270 */
[----:B----4-:R-:W-:-:S04]  /*1510*/  USHF.R.U32.HI UR4, URZ, UR13, UR4 ;  /* 0x0000000dff047299 */ /* 0x010fc80008011604 */
[----:B------:R-:W-:-:S04]  /*1520*/  USEL UR4, UR27, UR4, !UP0 ;  /* 0x000000041b047287 */ /* 0x000fc8000c000000 */
[----:B------:R-:W-:Y:S02]  /*1530*/  UIADD3 UR6, UPT, UPT, UR5, -UR4, URZ ;  /* 0x8000000405067290 */ /* 0x000fe4000fffe0ff */
[----:B------:R-:W-:Y:S02]  /*1540*/  UIADD3 UR4, UPT, UPT, -UR5, UR4, URZ ;  /* 0x0000000405047290 */ /* 0x000fe4000fffe1ff */
[----:B------:R-:W-:Y:S02]  /*1550*/  UIMAD UR27, UR6, UR10, UR27 ;  /* 0x0000000a061b72a4 */ /* 0x000fe4000f8e021b */
[----:B------:R-:W-:-:S12]  /*1560*/  UIMAD UR26, UR4, UR12, UR26 ;  /* 0x0000000c041a72a4 */ /* 0x000fd8000f8e021a */
.L_x_19:
[----:B------:R-:W-:Y:S01]  /*1570*/  UISETP.NE.AND UP0, UPT, UR18, 0x2, UPT ;  /* 0x000000021200788c */ /* 0x000fe2000bf05270 */
[----:B------:R-:W-:Y:S09]  /*1580*/  BRA.U !UP6, `(.L_x_20) ;  /* 0x000000010e0c7547 */ /* 0x000ff2000b800000 */
[----:B------:R-:W-:Y:S01]  /*1590*/  UCGABAR_WAIT ;  /* 0x0000000000007dc7 */ /* 0x000fe20008000000 */
[----:B------:R-:W-:Y:S01]  /*15a0*/  CCTL.IVALL ;  /* 0x00000000ff00798f */ /* 0x000fe20002000000 */
[----:B------:R-:W-:Y:S05]  /*15b0*/  BRA `(.L_x_21) ;  /* 0x0000000000047947 */ /* 0x000fea0003800000 */
.L_x_20:
[----:B------:R-:W-:Y:S06]  /*15c0*/  BAR.SYNC.DEFER_BLOCKING 0x0 ;  /* 0x0000000000007b1d */ /* 0x000fec0000010000 */
.L_x_21:
[----:B------:R-:W-:Y:S05]  /*15d0*/  BRA.U UP0, `(.L_x_22) ;  /* 0x0000001500d47547 */ /* 0x000fea000b800000 */
[----:B------:R-:W2:Y:S01]  /*15e0*/  LDCU UR6, c[0x0][0x38c] ;  /* 0x00007180ff0677ac */ /* 0x000ea20008000800 */
[----:B------:R-:W-:Y:S01]  /*15f0*/  PLOP3.LUT P2, PT, PT, PT, UP3, 0x80, 0x8 ;  /* 0x000000000008781c */ /* 0x000fe20003f4f038 */
[----:B------:R-:W-:Y:S01]  /*1600*/  IMAD.MOV.U32 R12, RZ, RZ, 0x1 ;  /* 0x00000001ff0c7424 */ /* 0x000fe200078e00ff */
[----:B------:R-:W-:Y:S01]  /*1610*/  ISETP.EQ.OR P3, PT, R0, RZ, P4 ;  /* 0x000000ff0000720c */ /* 0x000fe20002762670 */
[----:B------:R-:W-:Y:S01]  /*1620*/  UISETP.NE.AND UP1, UPT, UR18, URZ, UPT ;  /* 0x000000ff1200728c */ /* 0x000fe2000bf25270 */
[----:B------:R-:W-:Y:S01]  /*1630*/  PLOP3.LUT P2, PT, P2, PT, PT, 0x8, 0x80 ;  /* 0x000000000080781c */ /* 0x000fe2000174e170 */
[----:B------:R-:W-:Y:S01]  /*1640*/  USEL UR38, URZ, 0x1, UP5 ;  /* 0x00000001ff267887 */ /* 0x000fe2000a800000 */
[----:B------:R-:W-:Y:S01]  /*1650*/  CS2R R10, SRZ ;  /* 0x00000000000a7805 */ /* 0x000fe2000001ff00 */
[----:B------:R-:W-:Y:S01]  /*1660*/  IMAD.MOV.U32 R9, RZ, RZ, RZ ;  /* 0x000000ffff097224 */ /* 0x000fe200078e00ff */
[----:B------:R-:W3:Y:S01]  /*1670*/  LDCU UR62, c[0x0][0x370] ;  /* 0x00006e00ff3e77ac */ /* 0x000ee20008000800 */
[----:B------:R-:W-:Y:S01]  /*1680*/  IMAD.MOV.U32 R8, RZ, RZ, 0x1 ;  /* 0x00000001ff087424 */ /* 0x000fe200078e00ff */
[----:B------:R-:W4:Y:S01]  /*1690*/  LDCU.64 UR46, c[0x0][0x348] ;  /* 0x00006900ff2e77ac */ /* 0x000f220008000a00 */
[----:B------:R-:W-:-:S02]  /*16a0*/  USHF.R.U32.HI UR66, URZ, 0x5, UR29 ;  /* 0x00000005ff427899 */ /* 0x000fc4000801161d */
[----:B--2---:R-:W-:Y:S02]  /*16b0*/  UIADD3 UR5, UPT, UPT, UR6, 0x7f, URZ ;  /* 0x0000007f06057890 */ /* 0x004fe4000fffe0ff */
[----:B------:R-:W-:Y:S02]  /*16c0*/  UIADD3 UR67, UPT, UPT, UR6, 0xfe, URZ ;  /* 0x000000fe06437890 */ /* 0x000fe4000fffe0ff */
[----:B------:R-:W-:Y:S01]  /*16d0*/  USHF.R.S32.HI UR4, URZ, 0x1f, UR5 ;  /* 0x0000001fff047899 */ /* 0x000fe20008011405 */
[----:B------:R-:W2:Y:S03]  /*16e0*/  LDCU UR61, c[0x0][0x374] ;  /* 0x00006e80ff3d77ac */ /* 0x000ea60008000800 */
[----:B------:R-:W-:Y:S02]  /*16f0*/  ULEA.HI UR4, UR4, UR5, URZ, 0x7 ;  /* 0x0000000504047291 */ /* 0x000fe4000f8f38ff */
[----:B------:R-:W-:-:S02]  /*1700*/  USEL UR38, UR38, 0x2, UP1 ;  /* 0x0000000226267887 */ /* 0x000fc40008800000 */
[----:B------:R-:W-:Y:S02]  /*1710*/  USHF.R.S32.HI UR64, URZ, 0x7, UR4 ;  /* 0x00000007ff407899 */ /* 0x000fe40008011404 */
[----:B------:R-:W-:Y:S02]  /*1720*/  UIADD3 UR4, UPT, UPT, UR6, -0x1, URZ ;  /* 0xffffffff06047890 */ /* 0x000fe4000fffe0ff */
[----:B------:R-:W-:Y:S02]  /*1730*/  UISETP.LT.U32.AND UP0, UPT, UR64, 0x3, UPT ;  /* 0x000000034000788c */ /* 0x000fe4000bf01070 */
[----:B------:R-:W-:Y:S02]  /*1740*/  UISETP.GE.U32.AND UP2, UPT, UR4, -0xff, UPT ;  /* 0xffffff010400788c */ /* 0x000fe4000bf46070 */
[----:B------:R-:W-:Y:S01]  /*1750*/  USEL UR63, UR64, 0x3, UP0 ;  /* 0x00000003403f7887 */ /* 0x000fe20008000000 */
[----:B------:R-:W-:-:S03]  /*1760*/  UMOV UR23, URZ ;  /* 0x000000ff00177c82 */ /* 0x000fc60008000000 */
[----:B------:R-:W-:Y:S02]  /*1770*/  UIADD3 UR37, UPT, UPT, UR63, -0x1, URZ ;  /* 0xffffffff3f257890 */ /* 0x000fe4000fffe0ff */
[----:B------:R-:W-:-:S03]  /*1780*/  UIADD3 UR65, UPT, UPT, UR64, -UR63, URZ ;  /* 0x8000003f40417290 */ /* 0x000fc6000fffe0ff */
[----:B------:R-:W-:-:S04]  /*1790*/  @UP2 UIADD3 UR37, UPT, UPT, UR63, URZ, URZ ;  /* 0x000000ff3f252290 */ /* 0x000fc8000fffe0ff */
[----:B--234-:R-:W-:-:S12]  /*17a0*/  UIADD3 UR37, UPT, UPT, UR37, 0x1, URZ ;  /* 0x0000000125257890 */ /* 0x01cfd8000fffe0ff */
.L_x_46:
[----:B------:R-:W-:Y:S01]  /*17b0*/  UISETP.NE.AND UP0, UPT, UR55, URZ, UPT ;  /* 0x000000ff3700728c */ /* 0x000fe2000bf05270 */
[----:B------:R-:W2:Y:S08]  /*17c0*/  S2UR UR55, SR_CgaCtaId ;  /* 0x00000000003779c3 */ /* 0x000eb00000008800 */
[----:B---3--:R-:W-:Y:S05]  /*17d0*/  BRA.U UP0, `(.L_x_23) ;  /* 0x0000000100347547 */ /* 0x008fea000b800000 */
[----:B------:R-:W3:Y:S01]  /*17e0*/  S2R R0, SR_CgaCtaId ;  /* 0x0000000000007919 */ /* 0x000ee20000008800 */
[----:B------:R-:W-:-:S04]  /*17f0*/  MOV R2, 0x400 ;  /* 0x0000040000027802 */ /* 0x000fc80000000f00 */
[----:B---3--:R-:W-:Y:S02]  /*1800*/  LEA R0, R0, R2, 0x18 ;  /* 0x0000000200007211 */ /* 0x008fe400078ec0ff */
[----:B------:R-:W-:-:S03]  /*1810*/  SHF.L.U32 R2, R8, 0x1f, RZ ;  /* 0x0000001f08027819 */ /* 0x000fc600000006ff */
[----:B------:R-:W-:-:S04]  /*1820*/  IMAD R0, R9, 0x8, R0 ;  /* 0x0000000809007824 */ /* 0x000fc800078e0200 */
[----:B------:R-:W3:Y:S02]  /*1830*/  SYNCS.PHASECHK.TRANS64.TRYWAIT P0, [R0+URZ+0xe0], R2 ;  /* 0x0000e002000075a7 */ /* 0x000ee400080011ff */
[----:B---3--:R-:W-:Y:S05]  /*1840*/  @!P0 BRA `(.L_x_24) ;  /* 0x0000006800388947 */ /* 0x008fea0003800000 */
.L_x_125:
[----:B------:R-:W-:Y:S01]  /*1850*/  VIADD R9, R9, 0x1 ;  /* 0x0000000109097836 */ /* 0x000fe20000000000 */
[----:B------:R3:W-:Y:S04]  /*1860*/  SYNCS.ARRIVE.TRANS64.A1T0 RZ, [R0+URZ+0xd0], RZ ;  /* 0x0000d0ff00ff79a7 */ /* 0x0007e800081000ff */
[----:B------:R-:W-:-:S04]  /*1870*/  ISETP.NE.AND P0, PT, R9, 0x2, PT ;  /* 0x000000020900780c */ /* 0x000fc80003f05270 */
[----:B------:R-:W-:Y:S02]  /*1880*/  SEL R9, R9, RZ, P0 ;  /* 0x000000ff09097207 */ /* 0x000fe40000000000 */
[----:B---3--:R-:W-:-:S04]  /*1890*/  SEL R0, RZ, 0x1, P0 ;  /* 0x00000001ff007807 */ /* 0x008fc80000000000 */
[----:B------:R-:W-:-:S07]  /*18a0*/  LOP3.LUT R8, R8, R0, RZ, 0x3c, !PT ;  /* 0x0000000008087212 */ /* 0x000fce00078e3cff */
.L_x_23:
[----:B------:R-:W-:Y:S01]  /*18b0*/  UMOV UR21, 0x400 ;  /* 0x0000040000157882 */ /* 0x000fe20000000000 */
[----:B------:R-:W-:Y:S01]  /*18c0*/  SHF.L.U32 R0, R12, 0x1f, RZ ;  /* 0x0000001f0c007819 */ /* 0x000fe200000006ff */
[----:B--2---:R-:W-:Y:S02]  /*18d0*/  ULEA UR21, UR55, UR21, 0x18 ;  /* 0x0000001537157291 */ /* 0x004fe4000f8ec0ff */
[----:B------:R-:W-:Y:S02]  /*18e0*/  UISETP.GE.U32.AND UP0, UPT, UR67, 0xff, UPT ;  /* 0x000000ff4300788c */ /* 0x000fe4000bf06070 */
[----:B------:R-:W-:Y:S02]  /*18f0*/  ULEA UR4, UR23, UR21, 0x3 ;  /* 0x0000001517047291 */ /* 0x000fe4000f8e18ff */
[----:B------:R-:W-:Y:S02]  /*1900*/  USHF.L.U32 UR59, UR26, 0x6, URZ ;  /* 0x000000061a3b7899 */ /* 0x000fe400080006ff */
[----:B------:R-:W-:Y:S01]  /*1910*/  ULEA UR27, UR27, UR66, 0x6 ;  /* 0x000000421b1b7291 */ /* 0x000fe2000f8e30ff */
[----:B------:R-:W-:-:S04]  /*1920*/  UMOV UR13, URZ ;  /* 0x000000ff000d7c82 */ /* 0x000fc80008000000 */
[----:B------:R2:W3:Y:S01]  /*1930*/  SYNCS.PHASECHK.TRANS64.TRYWAIT P1, [UR4+0x18], R0 ;  /* 0x00001800ff0075a7 */ /* 0x0004e20008021104 */
[----:B------:R-:W-:Y:S06]  /*1940*/  BRA.U !UP0, `(.L_x_25) ;  /* 0x0000000508587547 */ /* 0x000fec000b800000 */
[----:B------:R-:W-:Y:S01]  /*1950*/  UMOV UR22, URZ ;  /* 0x000000ff00167c82 */ /* 0x000fe20008000000 */
[----:B------:R-:W-:-:S05]  /*1960*/  UMOV UR6, UR23 ;  /* 0x0000001700067c82 */ /* 0x000fca0008000000 */
.L_x_33:
[----:B------:R-:W-:Y:S01]  /*1970*/  ULEA UR57, UR6, UR21, 0x3 ;  /* 0x0000001506397291 */ /* 0x000fe2000f8e18ff */
[----:B---3--:R-:W-:Y:S01]  /*1980*/  @!P4 MOV R2, 0x10000 ;  /* 0x000100000002c802 */ /* 0x008fe20000000f00 */
[----:B-123--:R-:W-:Y:S10]  /*1990*/  @P1 BRA `(.L_x_26) ;  /* 0x00000000000c1947 */ /* 0x00eff40003800000 */
[----:B------:R-:W-:-:S04]  /*19a0*/  SHF.L.U32 R3, R12, 0x1f, RZ ;  /* 0x0000001f0c037819 */ /* 0x000fc800000006ff */
[----:B------:R-:W3:Y:S02]  /*19b0*/  SYNCS.PHASECHK.TRANS64.TRYWAIT P0, [UR57+0x18], R3 ;  /* 0x00001803ff0075a7 */ /* 0x000ee40008001139 */
[----:B---3--:R-:W-:Y:S05]  /*19c0*/  @!P0 BRA `(.L_x_27) ;  /* 0x0000006400ec8947 */ /* 0x008fea0003800000 */
.L_x_26:
[----:B------:R3:W-:Y:S01]  /*19d0*/  @!P4 SYNCS.ARRIVE.TRANS64 RZ, [UR57], R2 ;  /* 0x00000002ffffc9a7 */ /* 0x0007e20008000039 */
[----:B------:R-:W-:-:S04]  /*19e0*/  ULOP3.LUT UR4, UR38, 0x2, URZ, 0xfc, !UPT ;  /* 0x0000000226047892 */ /* 0x000fc8000f8efcff */
[----:B------:R-:W-:-:S09]  /*19f0*/  UISETP.NE.AND UP0, UPT, UR4, 0x2, UPT ;  /* 0x000000020400788c */ /* 0x000fd2000bf05270 */
[----:B------:R-:W-:Y:S05]  /*1a00*/  BRA.U UP0, `(.L_x_28) ;  /* 0x0000000100047547 */ /* 0x000fea000b800000 */
[----:B-1----:R-:W-:Y:S05]  /*1a10*/  BPT.TRAP 0x1 ;  /* 0x000000040000795c */ /* 0x002fea0000300000 */
.L_x_28:
[----:B------:R-:W-:Y:S04]  /*1a20*/  BSSY.RECONVERGENT B0, `(.L_x_29) ;  /* 0x0000003000007945 */ /* 0x000fe80003800200 */
[----:B------:R-:W-:Y:S05]  /*1a30*/  @P3 BRA `(.L_x_30) ;  /* 0x0000000000043947 */ /* 0x000fea0003800000 */
[----:B-1----:R-:W-:Y:S05]  /*1a40*/  BPT.TRAP 0x1 ;  /* 0x000000040000795c */ /* 0x002fea0000300000 */
.L_x_30:
[----:B-1----:R-:W-:Y:S05]  /*1a50*/  BSYNC.RECONVERGENT B0 ;  /* 0x0000000000007941 */ /* 0x002fea0003800200 */
.L_x_29:
[----:B------:R-:W-:Y:S01]  /*1a60*/  UIADD3 UR4, UPT, UPT, UR6, 0x1, URZ ;  /* 0x0000000106047890 */ /* 0x000fe2000fffe0ff */
[----:B------:R-:W-:Y:S01]  /*1a70*/  BSSY.RECONVERGENT B0, `(.L_x_31) ;  /* 0x000003e000007945 */ /* 0x000fe20003800200 */
[----:B------:R-:W-:Y:S02]  /*1a80*/  ELECT P0, URZ, PT ;  /* 0x0000000000ff782f */ /* 0x000fe40003800000 */
[----:B------:R-:W-:-:S04]  /*1a90*/  UISETP.NE.AND UP0, UPT, UR4, 0x3, UPT ;  /* 0x000000030400788c */ /* 0x000fc8000bf05270 */
[----:B------:R-:W-:Y:S02]  /*1aa0*/  USEL UR5, URZ, 0x1, UP0 ;  /* 0x00000001ff057887 */ /* 0x000fe40008000000 */
[----:B------:R-:W-:-:S04]  /*1ab0*/  USEL UR23, UR4, URZ, UP0 ;  /* 0x000000ff04177287 */ /* 0x000fc80008000000 */
[----:B------:R-:W-:Y:S01]  /*1ac0*/  ULEA UR4, UR23, UR21, 0x3 ;  /* 0x0000001517047291 */ /* 0x000fe2000f8e18ff */
[----:B------:R-:W-:-:S04]  /*1ad0*/  LOP3.LUT R12, R12, UR5, RZ, 0x3c, !PT ;  /* 0x000000050c0c7c12 */ /* 0x000fc8000f8e3cff */
[----:B--2---:R-:W-:-:S04]  /*1ae0*/  SHF.L.U32 R0, R12, 0x1f, RZ ;  /* 0x0000001f0c007819 */ /* 0x004fc800000006ff */
[----:B------:R1:W2:Y:S01]  /*1af0*/  SYNCS.PHASECHK.TRANS64.TRYWAIT P1, [UR4+0x18], R0 ;  /* 0x00001800ff0075a7 */ /* 0x0002a20008021104 */
[----:B------:R-:W-:Y:S05]  /*1b00*/  @!P0 BRA `(.L_x_32) ;  /* 0x0000000000d08947 */ /* 0x000fea0003800000 */
[----:B------:R-:W-:Y:S02]  /*1b10*/  ULEA UR32, UR6, UR21, 0xf ;  /* 0x0000001506207291 */ /* 0x000fe4000f8e78ff */
[----:B------:R-:W-:Y:S02]  /*1b20*/  UIADD3 UR4, UP1, UPT, UR46, 0x80, URZ ;  /* 0x000000802e047890 */ /* 0x000fe4000ff3e0ff */
[----:B------:R-:W-:Y:S02]  /*1b30*/  ULEA UR7, UR6, UR29, 0xd ;  /* 0x0000001d06077291 */ /* 0x000fe4000f8e68ff */
[----:B------:R-:W-:Y:S02]  /*1b40*/  USHF.L.U32 UR58, UR22, 0x7, URZ ;  /* 0x00000007163a7899 */ /* 0x000fe400080006ff */
[----:B------:R-:W-:Y:S02]  /*1b50*/  UIADD3 UR14, UP0, UPT, UR46, 0x180, URZ ;  /* 0x000001802e0e7890 */ /* 0x000fe4000ff1e0ff */
[----:B------:R-:W-:-:S02]  /*1b60*/  UIADD3.X UR5, UPT, UPT, URZ, UR47, URZ, UP1, !UPT ;  /* 0x0000002fff057290 */ /* 0x000fc40008ffe4ff */
[----:B------:R-:W-:Y:S02]  /*1b70*/  ULEA UR7, UR7, UR21, 0x2 ;  /* 0x0000001507077291 */ /* 0x000fe4000f8e10ff */
[----:B------:R-:W-:Y:S02]  /*1b80*/  UIADD3 UR56, UPT, UPT, UR32, 0x6800, URZ ;  /* 0x0000680020387890 */ /* 0x000fe4000fffe0ff */
[----:B------:R-:W-:Y:S02]  /*1b90*/  UIADD3 UR50, UPT, UPT, UR58, 0x20, URZ ;  /* 0x000000203a327890 */ /* 0x000fe4000fffe0ff */
[----:B------:R-:W-:Y:S02]  /*1ba0*/  UIADD3 UR48, UPT, UPT, UR32, 0x8800, URZ ;  /* 0x0000880020307890 */ /* 0x000fe4000fffe0ff */
[----:B------:R-:W-:Y:S02]  /*1bb0*/  UIADD3 UR42, UPT, UPT, UR58, 0x40, URZ ;  /* 0x000000403a2a7890 */ /* 0x000fe4000fffe0ff */
[----:B------:R-:W-:-:S02]  /*1bc0*/  UIADD3 UR40, UPT, UPT, UR32, 0xa800, URZ ;  /* 0x0000a80020287890 */ /* 0x000fc4000fffe0ff */
[----:B------:R-:W-:Y:S02]  /*1bd0*/  UIADD3 UR34, UPT, UPT, UR58, 0x60, URZ ;  /* 0x000000603a227890 */ /* 0x000fe4000fffe0ff */
[----:B------:R-:W-:Y:S02]  /*1be0*/  UIADD3 UR32, UPT, UPT, UR32, 0xc800, URZ ;  /* 0x0000c80020207890 */ /* 0x000fe4000fffe0ff */
[----:B------:R-:W-:Y:S02]  /*1bf0*/  UIADD3.X UR15, UPT, UPT, URZ, UR47, URZ, UP0, !UPT ;  /* 0x0000002fff0f7290 */ /* 0x000fe400087fe4ff */
[----:B------:R-:W-:Y:S02]  /*1c00*/  UIADD3 UR24, UPT, UPT, UR7, 0x1e800, URZ ;  /* 0x0001e80007187890 */ /* 0x000fe4000fffe0ff */
[----:B------:R-:W-:Y:S01]  /*1c10*/  UIADD3 UR8, UPT, UPT, UR7, 0x20800, URZ ;  /* 0x0002080007087890 */ /* 0x000fe2000fffe0ff */
[----:B------:R-:W-:Y:S01]  /*1c20*/  UMOV UR30, 0x0 ;  /* 0x00000000001e7882 */ /* 0x000fe20000000000 */
[----:B------:R-:W-:Y:S01]  /*1c30*/  UMOV UR31, 0x10000000 ;  /* 0x10000000001f7882 */ /* 0x000fe20000000000 */
[----:B------:R-:W-:Y:S01]  /*1c40*/  UMOV UR49, UR57 ;  /* 0x0000003900317c82 */ /* 0x000fe20008000000 */
[----:B------:R-:W-:Y:S01]  /*1c50*/  UMOV UR51, UR59 ;  /* 0x0000003b00337c82 */ /* 0x000fe20008000000 */
[----:B------:R-:W-:Y:S01]  /*1c60*/  UMOV UR52, UR60 ;  /* 0x0000003c00347c82 */ /* 0x000fe20008000000 */
[----:B------:R-:W-:Y:S01]  /*1c70*/  UMOV UR41, UR57 ;  /* 0x0000003900297c82 */ /* 0x000fe20008000000 */
[----:B------:R-:W-:Y:S01]  /*1c80*/  UMOV UR43, UR59 ;  /* 0x0000003b002b7c82 */ /* 0x000fe20008000000 */
[----:B------:R-:W-:Y:S01]  /*1c90*/  UMOV UR44, UR60 ;  /* 0x0000003c002c7c82 */ /* 0x000fe20008000000 */
[----:B------:R-:W-:Y:S01]  /*1ca0*/  UTMALDG.3D [UR56], [UR4], desc[UR30] ;  /* 0x00001e38040075b4 */ /* 0x000fe20008011000 */
[----:B------:R-:W-:Y:S01]  /*1cb0*/  UMOV UR33, UR57 ;  /* 0x0000003900217c82 */ /* 0x000fe20008000000 */
[----:B------:R-:W-:Y:S01]  /*1cc0*/  UMOV UR35, UR59 ;  /* 0x0000003b00237c82 */ /* 0x000fe20008000000 */
[----:B------:R-:W-:Y:S01]  /*1cd0*/  UMOV UR36, UR60 ;  /* 0x0000003c00247c82 */ /* 0x000fe20008000000 */
[----:B------:R-:W-:Y:S01]  /*1ce0*/  UMOV UR13, 0x30000 ;  /* 0x00030000000d7882 */ /* 0x000fe20000000000 */
[----:B------:R-:W-:Y:S01]  /*1cf0*/  UMOV UR25, UR57 ;  /* 0x0000003900197c82 */ /* 0x000fe20008000000 */
[----:B------:R-:W-:Y:S01]  /*1d00*/  UMOV UR28, UR60 ;  /* 0x0000003c001c7c82 */ /* 0x000fe20008000000 */
[----:B------:R-:W-:Y:S01]  /*1d10*/  UMOV UR26, UR58 ;  /* 0x0000003a001a7c82 */ /* 0x000fe20008000000 */
[----:B------:R-:W-:Y:S01]  /*1d20*/  UTMALDG.3D [UR48], [UR4], desc[UR30] ;  /* 0x00001e30040075b4 */ /* 0x000fe20008011000 */
[----:B------:R-:W-:Y:S01]  /*1d30*/  UMOV UR9, UR57 ;  /* 0x0000003900097c82 */ /* 0x000fe20008000000 */
[----:B------:R-:W-:Y:S01]  /*1d40*/  UMOV UR11, UR27 ;  /* 0x0000001b000b7c82 */ /* 0x000fe20008000000 */
[----:B------:R-:W-:Y:S01]  /*1d50*/  UMOV UR12, UR60 ;  /* 0x0000003c000c7c82 */ /* 0x000fe20008000000 */
[----:B------:R-:W-:Y:S01]  /*1d60*/  UMOV UR10, UR50 ;  /* 0x00000032000a7c82 */ /* 0x000fe20008000000 */
[----:B------:R-:W-:Y:S01]  /*1d70*/  UIADD3 UR16, UPT, UPT, UR7, 0x22800, URZ ;  /* 0x0002280007107890 */ /* 0x000fe2000fffe0ff */
[----:B------:R-:W-:Y:S01]  /*1d80*/  UMOV UR17, UR57 ;  /* 0x0000003900117c82 */ /* 0x000fe20008000000 */
[----:B------:R-:W-:Y:S01]  /*1d90*/  UTMALDG.3D [UR40], [UR4], desc[UR30] ;  /* 0x00001e28040075b4 */ /* 0x000fe20008011000 */
[----:B------:R-:W-:Y:S01]  /*1da0*/  UMOV UR19, UR27 ;  /* 0x0000001b00137c82 */ /* 0x000fe20008000000 */
[----:B------:R-:W-:Y:S01]  /*1db0*/  UMOV UR20, UR60 ;  /* 0x0000003c00147c82 */ /* 0x000fe20008000000 */
[----:B------:R-:W-:Y:S01]  /*1dc0*/  UMOV UR18, UR42 ;  /* 0x0000002a00127c82 */ /* 0x000fe20008000000 */
[----:B------:R-:W-:Y:S01]  /*1dd0*/  UTMALDG.3D [UR32], [UR4], desc[UR30] ;  /* 0x00001e20040075b4 */ /* 0x000fe20008011000 */
[----:B------:R-:W-:Y:S01]  /*1de0*/  UTMALDG.3D.MULTICAST [UR24], [UR14], UR13, desc[UR30] ;  /* 0x00001e180e0073b4 */ /* 0x000fe2000801180d */
[----:B------:R4:W-:Y:S01]  /*1df0*/  UTMALDG.3D.MULTICAST [UR8], [UR14], UR13, desc[UR30] ;  /* 0x00001e080e0073b4 */ /* 0x0009e2000801180d */
[----:B------:R1:W-:Y:S01]  /*1e00*/  UTMALDG.3D.MULTICAST [UR16], [UR14], UR13, desc[UR30] ;  /* 0x00001e100e0073b4 */ /* 0x0003e2000801180d */
[----:B----4-:R-:W-:Y:S01]  /*1e10*/  UIADD3 UR8, UPT, UPT, UR7, 0x24800, URZ ;  /* 0x0002480007087890 */ /* 0x010fe2000fffe0ff */
[----:B------:R-:W-:-:S08]  /*1e20*/  UMOV UR10, UR34 ;  /* 0x00000022000a7c82 */ /* 0x000fd00008000000 */
[----:B------:R1:W-:Y:S02]  /*1e30*/  UTMALDG.3D.MULTICAST [UR8], [UR14], UR13, desc[UR30] ;  /* 0x00001e080e0073b4 */ /* 0x0003e4000801180d */
[----:B-1----:R-:W-:Y:S01]  /*1e40*/  NOP ;  /* 0x0000000000007918 */ /* 0x002fe20000000000 */
.L_x_32:
[----:B------:R-:W-:Y:S05]  /*1e50*/  BSYNC.RECONVERGENT B0 ;  /* 0x0000000000007941 */ /* 0x000fea0003800200 */
.L_x_31:
[----:B------:R-:W-:Y:S01]  /*1e60*/  UIADD3 UR22, UPT, UPT, UR22, 0x1, URZ ;  /* 0x0000000116167890 */ /* 0x000fe2000fffe0ff */
[----:B------:R-:W-:Y:S01]  /*1e70*/  UMOV UR6, UR23 ;  /* 0x0000001700067c82 */ /* 0x000fe20008000000 */
[----:B------:R-:W-:Y:S02]  /*1e80*/  UMOV UR13, UR37 ;  /* 0x00000025000d7c82 */ /* 0x000fe40008000000 */
[----:B------:R-:W-:-:S09]  /*1e90*/  UISETP.NE.AND UP0, UPT, UR22, UR37, UPT ;  /* 0x000000251600728c */ /* 0x000fd2000bf05270 */
[----:B------:R-:W-:Y:S05]  /*1ea0*/  BRA.U UP0, `(.L_x_33) ;  /* 0xfffffff900b07547 */ /* 0x000fea000b83ffff */
.L_x_25:
[----:B------:R-:W-:Y:S01]  /*1eb0*/  ULEA UR4, UR23, UR21, 0x3 ;  /* 0x0000001517047291 */ /* 0x000fe2000f8e18ff */
[----:B-12---:R-:W-:Y:S01]  /*1ec0*/  SHF.L.U32 R0, R12, 0x1f, RZ ;  /* 0x0000001f0c007819 */ /* 0x006fe200000006ff */
[----:B------:R-:W-:Y:S01]  /*1ed0*/  @!P2 SYNCS.ARRIVE.TRANS64.A1T0 RZ, [UR21+0x68], RZ ;  /* 0x000068ffffffa9a7 */ /* 0x000fe20008100015 */
[----:B------:R-:W-:-:S06]  /*1ee0*/  UISETP.GT.AND UP0, UPT, UR64, UR63, UPT ;  /* 0x0000003f4000728c */ /* 0x000fcc000bf04270 */
[----:B---3--:R1:W2:Y:S03]  /*1ef0*/  SYNCS.PHASECHK.TRANS64.TRYWAIT P1, [UR4+0x18], R0 ;  /* 0x00001800ff0075a7 */ /* 0x0082a60008021104 */
[----:B------:R-:W-:Y:S05]  /*1f00*/  BRA.U !UP0, `(.L_x_34) ;  /* 0x0000000508547547 */ /* 0x000fea000b800000 */
[----:B------:R-:W-:Y:S01]  /*1f10*/  UIADD3 UR22, UPT, UPT, UR65, UR13, URZ ;  /* 0x0000000d41167290 */ /* 0x000fe2000fffe0ff */
[----:B------:R-:W-:-:S11]  /*1f20*/  UMOV UR6, UR23 ;  /* 0x0000001700067c82 */ /* 0x000fd60008000000 */
.L_x_42:
[----:B------:R-:W-:Y:S01]  /*1f30*/  ULEA UR57, UR6, UR21, 0x3 ;  /* 0x0000001506397291 */ /* 0x000fe2000f8e18ff */
[----:B--2---:R-:W-:Y:S01]  /*1f40*/  @!P4 MOV R2, 0x10000 ;  /* 0x000100000002c802 */ /* 0x004fe20000000f00 */
[----:B--23--:R-:W-:Y:S10]  /*1f50*/  @P1 BRA `(.L_x_35) ;  /* 0x00000000000c1947 */ /* 0x00cff40003800000 */
[----:B------:R-:W-:-:S04]  /*1f60*/  SHF.L.U32 R3, R12, 0x1f, RZ ;  /* 0x0000001f0c037819 */ /* 0x000fc800000006ff */
[----:B------:R-:W2:Y:S02]  /*1f70*/  SYNCS.PHASECHK.TRANS64.TRYWAIT P0, [UR57+0x18], R3 ;  /* 0x00001803ff0075a7 */ /* 0x000ea40008001139 */
[----:B--2---:R-:W-:Y:S05]  /*1f80*/  @!P0 BRA `(.L_x_36) ;  /* 0x0000006000948947 */ /* 0x004fea0003800000 */
.L_x_35:
[----:B------:R2:W-:Y:S01]  /*1f90*/  @!P4 SYNCS.ARRIVE.TRANS64 RZ, [UR57], R2 ;  /* 0x00000002ffffc9a7 */ /* 0x0005e20008000039 */
[----:B------:R-:W-:-:S04]  /*1fa0*/  ULOP3.LUT UR4, UR38, 0x2, URZ, 0xfc, !UPT ;  /* 0x0000000226047892 */ /* 0x000fc8000f8efcff */
[----:B------:R-:W-:-:S09]  /*1fb0*/  UISETP.NE.AND UP0, UPT, UR4, 0x2, UPT ;  /* 0x000000020400788c */ /* 0x000fd2000bf05270 */
[----:B------:R-:W-:Y:S05]  /*1fc0*/  BRA.U UP0, `(.L_x_37) ;  /* 0x0000000100047547 */ /* 0x000fea000b800000 */
[----:B------:R-:W-:Y:S05]  /*1fd0*/  BPT.TRAP 0x1 ;  /* 0x000000040000795c */ /* 0x000fea0000300000 */
.L_x_37:
[----:B------:R-:W-:Y:S04]  /*1fe0*/  BSSY.RECONVERGENT B0, `(.L_x_38) ;  /* 0x0000003000007945 */ /* 0x000fe80003800200 */
[----:B------:R-:W-:Y:S05]  /*1ff0*/  @P3 BRA `(.L_x_39) ;  /* 0x0000000000043947 */ /* 0x000fea0003800000 */
[----:B------:R-:W-:Y:S05]  /*2000*/  BPT.TRAP 0x1 ;  /* 0x000000040000795c */ /* 0x000fea0000300000 */
.L_x_39:
[----:B------:R-:W-:Y:S05]  /*2010*/  BSYNC.RECONVERGENT B0 ;  /* 0x0000000000007941 */ /* 0x000fea0003800200 */
.L_x_38:
        /* <DEDUP_REMOVED lines=8> */
[----:B-1----:R-:W-:-:S04]  /*20a0*/  SHF.L.U32 R0, R12, 0x1f, RZ ;  /* 0x0000001f0c007819 */ /* 0x002fc800000006ff */
[----:B------:R1:W3:Y:S01]  /*20b0*/  SYNCS.PHASECHK.TRANS64.TRYWAIT P1, [UR4+0x18], R0 ;  /* 0x00001800ff0075a7 */ /* 0x0002e20008021104 */
        /* <DEDUP_REMOVED lines=53> */
.L_x_41:
[----:B------:R-:W-:Y:S05]  /*2410*/  BSYNC.RECONVERGENT B0 ;  /* 0x0000000000007941 */ /* 0x000fea0003800200 */
.L_x_40:
[----:B------:R-:W-:Y:S01]  /*2420*/  UIADD3 UR13, UPT, UPT, UR13, 0x1, URZ ;  /* 0x000000010d0d7890 */ /* 0x000fe2000fffe0ff */
[----:B------:R-:W-:-:S03]  /*2430*/  UMOV UR6, UR23 ;  /* 0x0000001700067c82 */ /* 0x000fc60008000000 */
[----:B------:R-:W-:-:S09]  /*2440*/  UISETP.NE.AND UP0, UPT, UR13, UR22, UPT ;  /* 0x000000160d00728c */ /* 0x000fd2000bf05270 */
[----:B------:R-:W-:Y:S05]  /*2450*/  BRA.U UP0, `(.L_x_42) ;  /* 0xfffffff900b47547 */ /* 0x000fea000b83ffff */
.L_x_34:
[C---:B------:R-:W-:Y:S01]  /*2460*/  LEA R3, R11.reuse, UR21, 0x3 ;  /* 0x000000150b037c11 */ /* 0x040fe2000f8e18ff */
[----:B------:R-:W-:Y:S01]  /*2470*/  NOP ;  /* 0x0000000000007918 */ /* 0x000fe20000000000 */
[----:B-1----:R-:W-:Y:S02]  /*2480*/  SHF.L.U32 R0, R10, 0x1f, RZ ;  /* 0x0000001f0a007819 */ /* 0x002fe400000006ff */
[----:B------:R-:W-:Y:S02]  /*2490*/  LEA R4, R11, UR21, 0x4 ;  /* 0x000000150b047c11 */ /* 0x000fe4000f8e20ff */
[----:B------:R-:W1:Y:S02]  /*24a0*/  SYNCS.PHASECHK.TRANS64.TRYWAIT P0, [R3+URZ+0x70], R0 ;  /* 0x00007000030075a7 */ /* 0x000e6400080011ff */
[----:B-1----:R-:W-:Y:S05]  /*24b0*/  @!P0 BRA `(.L_x_43) ;  /* 0x0000005c00608947 */ /* 0x002fea0003800000 */
.L_x_128:
[----:B------:R-:W4:Y:S01]  /*24c0*/  LDS.128 R4, [R4+0x100] ;  /* 0x0001000004047984 */ /* 0x000f220000000c00 */
[----:B------:R-:W-:Y:S01]  /*24d0*/  UISETP.GE.AND UP0, UPT, UR39, 0x1, UPT ;  /* 0x000000012700788c */ /* 0x000fe2000bf06270 */
[----:B------:R-:W-:Y:S01]  /*24e0*/  @!PT LDS RZ, [RZ] ;  /* 0x00000000fffff984 */ /* 0x000fe20000000800 */
[----:B------:R-:W-:Y:S01]  /*24f0*/  @!PT LDS RZ, [RZ] ;  /* 0x00000000fffff984 */ /* 0x000fe20000000800 */
[----:B------:R-:W-:Y:S01]  /*2500*/  @!PT LDS RZ, [RZ] ;  /* 0x00000000fffff984 */ /* 0x000fe20000000800 */
[----:B------:R-:W-:Y:S01]  /*2510*/  @!PT LDS RZ, [RZ] ;  /* 0x00000000fffff984 */ /* 0x000fe20000000800 */
[----:B------:R1:W-:Y:S06]  /*2520*/  MEMBAR.ALL.CTA ;  /* 0x0000000000007992 */ /* 0x0003ec0000008000 */
[----:B-1----:R-:W1:Y:S01]  /*2530*/  FENCE.VIEW.ASYNC.S ;  /* 0x00000000000073c6 */ /* 0x002e620000000000 */
[----:B----4-:R-:W-:-:S13]  /*2540*/  LOP3.LUT P0, RZ, R6, 0x1, RZ, 0xc0, !PT ;  /* 0x0000000106ff7812 */ /* 0x010fda000780c0ff */
[----:B-1----:R-:W-:Y:S01]  /*2550*/  VOTEU.ANY UP1, P0 ;  /* 0x0000000000ff7886 */ /* 0x002fe20000020100 */
[----:B------:R-:W-:-:S13]  /*2560*/  PLOP3.LUT P0, PT, PT, PT, UP1, 0x80, 0x8 ;  /* 0x000000000008781c */ /* 0x000fda0003f0f018 */
[----:B------:R-:W-:Y:S02]  /*2570*/  @P0 LOP3.LUT R0, R5, 0xffff, RZ, 0xc0, !PT ;  /* 0x0000ffff05000812 */ /* 0x000fe400078ec0ff */
[----:B--2---:R-:W-:Y:S02]  /*2580*/  @P0 MOV R2, R4 ;  /* 0x0000000400020202 */ /* 0x004fe40000000f00 */
[----:B------:R-:W-:Y:S01]  /*2590*/  @P0 R2UR UR5, R0 ;  /* 0x00000000000502ca */ /* 0x000fe200000e0000 */
[----:B------:R-:W-:Y:S01]  /*25a0*/  VIADD R0, R3, 0x80 ;  /* 0x0000008003007836 */ /* 0x000fe20000000000 */
[----:B------:R-:W-:Y:S02]  /*25b0*/  @P0 SHF.R.U32.HI R4, RZ, 0x10, R5 ;  /* 0x00000010ff040819 */ /* 0x000fe40000011605 */
[----:B------:R-:W-:Y:S02]  /*25c0*/  @P0 R2UR UR6, R2 ;  /* 0x00000000020602ca */ /* 0x000fe400000e0000 */
[----:B------:R-:W-:-:S02]  /*25d0*/  PRMT R0, RZ, 0x654, R0 ;  /* 0x00000654ff007816 */ /* 0x000fc40000000000 */
[----:B------:R-:W-:Y:S02]  /*25e0*/  @P0 R2UR UR4, R4 ;  /* 0x00000000040402ca */ /* 0x000fe400000e0000 */
[----:B------:R1:W-:Y:S03]  /*25f0*/  SYNCS.ARRIVE.TRANS64.RED.A1T0 RZ, [R0+URZ], RZ ;  /* 0x000000ff00ff79a7 */ /* 0x0003e600081004ff */
[----:B------:R-:W-:-:S04]  /*2600*/  @UP1 UMOV UR53, UR5 ;  /* 0x0000000500351c82 */ /* 0x000fc80008000000 */
[----:B------:R-:W-:-:S04]  /*2610*/  @UP1 UMOV UR54, UR6 ;  /* 0x0000000600361c82 */ /* 0x000fc80008000000 */
[----:B------:R-:W-:Y:S01]  /*2620*/  @UP1 UMOV UR60, UR4 ;  /* 0x00000004003c1c82 */ /* 0x000fe20008000000 */
[----:B------:R-:W-:Y:S05]  /*2630*/  BRA.U !UP0, `(.L_x_44) ;  /* 0x0000000108d47547 */ /* 0x000fea000b800000 */
[----:B------:R-:W2:Y:S01]  /*2640*/  LDCU.128 UR12, c[0x0][0xb10] ;  /* 0x00016200ff0c77ac */ /* 0x000ea20008000c00 */
[----:B------:R-:W4:Y:S01]  /*2650*/  LDCU UR22, c[0x0][0xb20] ;  /* 0x00016400ff1677ac */ /* 0x000f220008000800 */
[----:B------:R-:W3:Y:S01]  /*2660*/  LDCU UR20, c[0x0][0xb0c] ;  /* 0x00016180ff1477ac */ /* 0x000ee20008000800 */
[----:B------:R-:W1:Y:S01]  /*2670*/  LDCU.64 UR8, c[0x0][0xb28] ;  /* 0x00016500ff0877ac */ /* 0x000e620008000a00 */
[----:B------:R-:W-:Y:S02]  /*2680*/  UISETP.NE.AND UP3, UPT, UR39, 0x1, UPT ;  /* 0x000000012700788c */ /* 0x000fe4000bf65270 */
[----:B--2---:R-:W-:Y:S02]  /*2690*/  UIMAD.WIDE.U32 UR6, UR61, UR15, URZ ;  /* 0x0000000f3d0672a5 */ /* 0x004fe4000f8e00ff */
[----:B------:R-:W-:Y:S02]  /*26a0*/  UIMAD.WIDE.U32 UR4, UR62, UR12, URZ ;  /* 0x0000000c3e0472a5 */ /* 0x000fe4000f8e00ff */
[----:B------:R-:W-:-:S02]  /*26b0*/  UISETP.NE.AND UP0, UPT, UR14, 0x1, UPT ;  /* 0x000000010e00788c */ /* 0x000fc4000bf05270 */
[----:B------:R-:W-:Y:S01]  /*26c0*/  UIMAD.WIDE.U32 UR18, UR53, UR15, URZ ;  /* 0x0000000f351272a5 */ /* 0x000fe2000f8e00ff */
[----:B------:R-:W-:Y:S02]  /*26d0*/  UMOV UR6, UR7 ;  /* 0x0000000700067c82 */ /* 0x000fe40008000000 */
[----:B------:R-:W-:Y:S01]  /*26e0*/  UMOV UR4, UR5 ;  /* 0x0000000500047c82 */ /* 0x000fe20008000000 */
[----:B----4-:R-:W-:Y:S02]  /*26f0*/  USHF.R.U32.HI UR6, URZ, UR22, UR6 ;  /* 0x00000016ff067299 */ /* 0x010fe40008011606 */
[----:B---3--:R-:W-:Y:S02]  /*2700*/  UISETP.NE.AND UP2, UPT, UR20, 0x1, UPT ;  /* 0x000000011400788c */ /* 0x008fe4000bf45270 */
[----:B------:R-:W-:Y:S02]  /*2710*/  USHF.R.U32.HI UR4, URZ, UR13, UR4 ;  /* 0x0000000dff047299 */ /* 0x000fe40008011604 */
[----:B------:R-:W-:-:S02]  /*2720*/  USEL UR5, UR61, UR6, !UP0 ;  /* 0x000000063d057287 */ /* 0x000fc4000c000000 */
[----:B------:R-:W-:Y:S02]  /*2730*/  USEL UR6, UR62, UR4, !UP2 ;  /* 0x000000043e067287 */ /* 0x000fe4000d000000 */
[----:B-1----:R-:W-:Y:S01]  /*2740*/  UIMAD.WIDE.U32 UR10, UR5, UR8, URZ ;  /* 0x00000008050a72a5 */ /* 0x002fe2000f8e00ff */
[----:B------:R-:W-:Y:S01]  /*2750*/  UMOV UR4, UR19 ;  /* 0x0000001300047c82 */ /* 0x000fe20008000000 */
[----:B------:R-:W-:Y:S02]  /*2760*/  UIMAD.WIDE.U32 UR16, UR54, UR12, URZ ;  /* 0x0000000c361072a5 */ /* 0x000fe4000f8e00ff */
[----:B------:R-:W-:-:S03]  /*2770*/  UIMAD.WIDE.U32 UR18, UR6, UR8, URZ ;  /* 0x00000008061272a5 */ /* 0x000fc6000f8e00ff */
[----:B------:R-:W-:Y:S01]  /*2780*/  UMOV UR10, UR11 ;  /* 0x0000000b000a7c82 */ /* 0x000fe20008000000 */
[----:B------:R-:W-:Y:S02]  /*2790*/  USHF.R.U32.HI UR4, URZ, UR22, UR4 ;  /* 0x00000016ff047299 */ /* 0x000fe40008011604 */
[----:B------:R-:W-:Y:S01]  /*27a0*/  @UP3 USHF.R.U32.HI UR5, URZ, UR9, UR10 ;  /* 0x00000009ff053299 */ /* 0x000fe2000801160a */
[----:B------:R-:W-:Y:S01]  /*27b0*/  UMOV UR16, UR17 ;  /* 0x0000001100107c82 */ /* 0x000fe20008000000 */
[----:B------:R-:W-:Y:S01]  /*27c0*/  UMOV UR18, UR19 ;  /* 0x0000001300127c82 */ /* 0x000fe20008000000 */
[----:B------:R-:W-:Y:S02]  /*27d0*/  USHF.R.U32.HI UR13, URZ, UR13, UR16 ;  /* 0x0000000dff0d7299 */ /* 0x000fe40008011610 */
[----:B------:R-:W-:Y:S02]  /*27e0*/  USEL UR4, UR53, UR4, !UP0 ;  /* 0x0000000435047287 */ /* 0x000fe4000c000000 */
[----:B------:R-:W-:-:S02]  /*27f0*/  @UP3 USHF.R.U32.HI UR6, URZ, UR9, UR18 ;  /* 0x00000009ff063299 */ /* 0x000fc40008011612 */
[----:B------:R-:W-:Y:S02]  /*2800*/  UIMAD UR7, UR39, UR5, URZ ;  /* 0x00000005270772a4 */ /* 0x000fe4000f8e02ff */
[----:B------:R-:W-:Y:S02]  /*2810*/  USEL UR5, UR54, UR13, !UP2 ;  /* 0x0000000d36057287 */ /* 0x000fe4000d000000 */
[----:B------:R-:W-:Y:S02]  /*2820*/  UIMAD UR10, UR39, UR6, URZ ;  /* 0x00000006270a72a4 */ /* 0x000fe4000f8e02ff */
[----:B------:R-:W-:Y:S02]  /*2830*/  UISETP.GE.AND UP0, UPT, UR4, UR7, UPT ;  /* 0x000000070400728c */ /* 0x000fe4000bf06270 */
[----:B------:R-:W-:Y:S02]  /*2840*/  UIMAD.WIDE.U32 UR12, UR4, UR8, URZ ;  /* 0x00000008040c72a5 */ /* 0x000fe4000f8e00ff */
[----:B------:R-:W-:-:S02]  /*2850*/  UISETP.GE.OR UP0, UPT, UR5, UR10, UP0 ;  /* 0x0000000a0500728c */ /* 0x000fc40008706670 */
[----:B------:R-:W-:Y:S02]  /*2860*/  UIMAD.WIDE.U32 UR10, UR5, UR8, URZ ;  /* 0x00000008050a72a5 */ /* 0x000fe4000f8e00ff */
[----:B------:R-:W-:Y:S01]  /*2870*/  UIADD3 UR12, UPT, UPT, -UR4, URZ, URZ ;  /* 0x000000ff040c7290 */ /* 0x000fe2000fffe1ff */
[----:B------:R-:W-:Y:S01]  /*2880*/  UMOV UR8, UR13 ;  /* 0x0000000d00087c82 */ /* 0x000fe20008000000 */
[----:B------:R-:W-:Y:S02]  /*2890*/  UIADD3 UR10, UPT, UPT, -UR5, URZ, URZ ;  /* 0x000000ff050a7290 */ /* 0x000fe4000fffe1ff */
[----:B------:R-:W-:-:S03]  /*28a0*/  USHF.R.U32.HI UR8, URZ, UR9, UR8 ;  /* 0x00000009ff087299 */ /* 0x000fc60008011608 */
[----:B------:R-:W-:Y:S01]  /*28b0*/  @!UP0 UMOV UR7, UR11 ;  /* 0x0000000b00078c82 */ /* 0x000fe20008000000 */
[----:B------:R-:W-:Y:S02]  /*28c0*/  UIMAD UR12, UR14, UR12, UR53 ;  /* 0x0000000c0e0c72a4 */ /* 0x000fe4000f8e0235 */
[----:B------:R-:W-:Y:S02]  /*28d0*/  USEL UR8, UR4, UR8, !UP3 ;  /* 0x0000000804087287 */ /* 0x000fe4000d800000 */
[----:B------:R-:W-:Y:S02]  /*28e0*/  @!UP0 USHF.R.U32.HI UR7, URZ, UR9, UR7 ;  /* 0x00000009ff078299 */ /* 0x000fe40008011607 */
[----:B------:R-:W-:Y:S02]  /*28f0*/  UIADD3 UR9, UPT, UPT, -UR8, URZ, URZ ;  /* 0x000000ff08097290 */ /* 0x000fe4000fffe1ff */
[----:B------:R-:W-:Y:S02]  /*2900*/  @!UP0 USEL UR7, UR5, UR7, !UP3 ;  /* 0x0000000705078287 */ /* 0x000fe4000d800000 */
[----:B------:R-:W-:-:S02]  /*2910*/  UIMAD UR9, UR39, UR9, UR4 ;  /* 0x00000009270972a4 */ /* 0x000fc4000f8e0204 */
[----:B------:R-:W-:Y:S02]  /*2920*/  @!UP0 UIADD3 UR8, UPT, UPT, UR8, -UR7, URZ ;  /* 0x8000000708088290 */ /* 0x000fe4000fffe0ff */
[----:B------:R-:W-:Y:S02]  /*2930*/  @!UP0 UIMAD UR7, UR9, UR6, UR7 ;  /* 0x00000006090782a4 */ /* 0x000fe4000f8e0207 */
[----:B------:R-:W-:Y:S02]  /*2940*/  @!UP0 UIMAD UR4, UR39, UR8, UR5 ;  /* 0x00000008270482a4 */ /* 0x000fe4000f8e0205 */
[----:B------:R-:W-:Y:S02]  /*2950*/  UIMAD UR6, UR20, UR10, UR54 ;  /* 0x0000000a140672a4 */ /* 0x000fe4000f8e0236 */
[----:B------:R-:W-:Y:S01]  /*2960*/  UIMAD UR53, UR4, UR14, UR12 ;  /* 0x0000000e043572a4 */ /* 0x000fe2000f8e020c */
[----:B------:R-:W-:Y:S02]  /*2970*/  @!UP0 UMOV UR5, UR7 ;  /* 0x0000000700058c82 */ /* 0x000fe40008000000 */
[----:B------:R-:W-:-:S12]  /*2980*/  UIMAD UR54, UR5, UR20, UR6 ;  /* 0x00000014053672a4 */ /* 0x000fd8000f8e0206 */
.L_x_44:
[----:B------:R-:W2:Y:S02]  /*2990*/  LDCU UR4, c[0x0][0xb30] ;  /* 0x00016600ff0477ac */ /* 0x000ea40008000800 */
[----:B--2---:R-:W-:-:S09]  /*29a0*/  UISETP.NE.AND UP0, UPT, UR4, 0x1, UPT ;  /* 0x000000010400788c */ /* 0x004fd2000bf05270 */
[----:B------:R-:W-:Y:S05]  /*29b0*/  BRA.U UP0, `(.L_x_45) ;  /* 0x0000000100447547 */ /* 0x000fea000b800000 */
[----:B------:R-:W2:Y:S01]  /*29c0*/  LDCU.128 UR8, c[0x0][0xb10] ;  /* 0x00016200ff0877ac */ /* 0x000ea20008000c00 */
[----:B------:R-:W4:Y:S01]  /*29d0*/  LDCU UR12, c[0x0][0xb0c] ;  /* 0x00016180ff0c77ac */ /* 0x000f220008000800 */
[----:B------:R-:W1:Y:S01]  /*29e0*/  LDCU UR13, c[0x0][0xb20] ;  /* 0x00016400ff0d77ac */ /* 0x000e620008000800 */
[----:B--2---:R-:W-:Y:S02]  /*29f0*/  UIMAD.WIDE.U32 UR6, UR54, UR8, URZ ;  /* 0x00000008360672a5 */ /* 0x004fe4000f8e00ff */
[----:B------:R-:W-:Y:S02]  /*2a00*/  UIMAD.WIDE.U32 UR4, UR53, UR11, URZ ;  /* 0x0000000b350472a5 */ /* 0x000fe4000f8e00ff */
[----:B----4-:R-:W-:Y:S02]  /*2a10*/  UISETP.NE.AND UP2, UPT, UR12, 0x1, UPT ;  /* 0x000000010c00788c */ /* 0x010fe4000bf45270 */
[----:B------:R-:W-:Y:S01]  /*2a20*/  UISETP.NE.AND UP0, UPT, UR10, 0x1, UPT ;  /* 0x000000010a00788c */ /* 0x000fe2000bf05270 */
[----:B------:R-:W-:-:S02]  /*2a30*/  UMOV UR6, UR7 ;  /* 0x0000000700067c82 */ /* 0x000fc40008000000 */
[----:B------:R-:W-:Y:S01]  /*2a40*/  UMOV UR4, UR5 ;  /* 0x0000000500047c82 */ /* 0x000fe20008000000 */
[----:B------:R-:W-:Y:S02]  /*2a50*/  USHF.R.U32.HI UR6, URZ, UR9, UR6 ;  /* 0x00000009ff067299 */ /* 0x000fe40008011606 */
[----:B-1----:R-:W-:Y:S02]  /*2a60*/  USHF.R.U32.HI UR4, URZ, UR13, UR4 ;  /* 0x0000000dff047299 */ /* 0x002fe40008011604 */
[----:B------:R-:W-:Y:S02]  /*2a70*/  USEL UR5, UR54, UR6, !UP2 ;  /* 0x0000000636057287 */ /* 0x000fe4000d000000 */
[----:B------:R-:W-:-:S04]  /*2a80*/  USEL UR4, UR53, UR4, !UP0 ;  /* 0x0000000435047287 */ /* 0x000fc8000c000000 */
[----:B------:R-:W-:Y:S02]  /*2a90*/  UIADD3 UR6, UPT, UPT, UR5, -UR4, URZ ;  /* 0x8000000405067290 */ /* 0x000fe4000fffe0ff */
[----:B------:R-:W-:Y:S02]  /*2aa0*/  UIADD3 UR4, UPT, UPT, -UR5, UR4, URZ ;  /* 0x0000000405047290 */ /* 0x000fe4000fffe1ff */
[----:B------:R-:W-:Y:S02]  /*2ab0*/  UIMAD UR53, UR6, UR10, UR53 ;  /* 0x0000000a063572a4 */ /* 0x000fe4000f8e0235 */
[----:B------:R-:W-:-:S12]  /*2ac0*/  UIMAD UR54, UR4, UR12, UR54 ;  /* 0x0000000c043672a4 */ /* 0x000fd8000f8e0236 */
.L_x_45:
[----:B------:R-:W-:Y:S01]  /*2ad0*/  VIADD R11, R11, 0x1 ;  /* 0x000000010b0b7836 */ /* 0x000fe20000000000 */
[----:B------:R-:W-:Y:S02]  /*2ae0*/  R2UR UR5, R56 ;  /* 0x00000000380572ca */ /* 0x000fe400000e0000 */
[----:B------:R-:W-:Y:S02]  /*2af0*/  R2UR UR4, R55 ;  /* 0x00000000370472ca */ /* 0x000fe400000e0000 */
[C---:B------:R-:W-:Y:S02]  /*2b00*/  ISETP.NE.AND P0, PT, R11.reuse, 0x2, PT ;  /* 0x000000020b00780c */ /* 0x040fe40003f05270 */
[----:B------:R-:W-:Y:S02]  /*2b10*/  PLOP3.LUT P2, PT, PT, PT, PT, 0x80, 0x8 ;  /* 0x000000000008781c */ /* 0x000fe40003f4f070 */
[----:B-1----:R-:W-:Y:S02]  /*2b20*/  SEL R0, RZ, 0x1, P0 ;  /* 0x00000001ff007807 */ /* 0x002fe40000000000 */
[----:B------:R-:W-:-:S02]  /*2b30*/  SEL R11, R11, RZ, P0 ;  /* 0x000000ff0b0b7207 */ /* 0x000fc40000000000 */
[----:B------:R-:W-:Y:S01]  /*2b40*/  LOP3.LUT R10, R10, R0, RZ, 0x3c, !PT ;  /* 0x000000000a0a7212 */ /* 0x000fe200078e3cff */
[----:B------:R-:W-:Y:S02]  /*2b50*/  UIADD3 UR26, UPT, UPT, UR54, UR5, URZ ;  /* 0x00000005361a7290 */ /* 0x000fe4000fffe0ff */
[----:B------:R-:W-:Y:S01]  /*2b60*/  UIADD3 UR27, UPT, UPT, UR53, UR4, URZ ;  /* 0x00000004351b7290 */ /* 0x000fe2000fffe0ff */
[----:B------:R-:W-:Y:S11]  /*2b70*/  BRA.U UP1, `(.L_x_46) ;  /* 0xffffffed010c7547 */ /* 0x000ff6000b83ffff */
[----:B------:R-:W-:Y:S01]  /*2b80*/  UIADD3 UR21, UPT, UPT, UR21, 0x18, URZ ;  /* 0x0000001815157890 */ /* 0x000fe2000fffe0ff */
[----:B------:R-:W-:-:S03]  /*2b90*/  SHF.L.U32 R2, R12, 0x1f, RZ ;  /* 0x0000001f0c027819 */ /* 0x000fc600000006ff */
[----:B------:R-:W-:-:S09]  /*2ba0*/  ULEA UR4, UR23, UR21, 0x3 ;  /* 0x0000001517047291 */ /* 0x000fd2000f8e18ff */
[----:B------:R-:W1:Y:S02]  /*2bb0*/  SYNCS.PHASECHK.TRANS64.TRYWAIT P0, [UR4], R2 ;  /* 0x00000002ff0075a7 */ /* 0x000e640008001104 */
[----:B-1----:R-:W-:Y:S05]  /*2bc0*/  @!P0 BRA `(.L_x_47) ;  /* 0x0000005400b08947 */ /* 0x002fea0003800000 */
.L_x_130:
[----:B------:R-:W-:-:S04]  /*2bd0*/  UIADD3 UR4, UPT, UPT, UR23, 0x1, URZ ;  /* 0x0000000117047890 */ /* 0x000fc8000fffe0ff */
[----:B------:R-:W-:-:S04]  /*2be0*/  UISETP.NE.AND UP0, UPT, UR4, 0x3, UPT ;  /* 0x000000030400788c */ /* 0x000fc8000bf05270 */
[----:B------:R-:W-:Y:S02]  /*2bf0*/  USEL UR6, URZ, 0x1, UP0 ;  /* 0x00000001ff067887 */ /* 0x000fe40008000000 */
[----:B------:R-:W-:-:S04]  /*2c00*/  USEL UR4, UR4, URZ, UP0 ;  /* 0x000000ff04047287 */ /* 0x000fc80008000000 */
[----:B------:R-:W-:Y:S01]  /*2c10*/  ULEA UR5, UR4, UR21, 0x3 ;  /* 0x0000001504057291 */ /* 0x000fe2000f8e18ff */
[----:B------:R-:W-:-:S04]  /*2c20*/  LOP3.LUT R12, R12, UR6, RZ, 0x3c, !PT ;  /* 0x000000060c0c7c12 */ /* 0x000fc8000f8e3cff */
[----:B-1----:R-:W-:-:S04]  /*2c30*/  SHF.L.U32 R2, R12, 0x1f, RZ ;  /* 0x0000001f0c027819 */ /* 0x002fc800000006ff */
[----:B------:R-:W1:Y:S02]  /*2c40*/  SYNCS.PHASECHK.TRANS64.TRYWAIT P0, [UR5], R2 ;  /* 0x00000002ff0075a7 */ /* 0x000e640008001105 */
[----:B-1----:R-:W-:Y:S05]  /*2c50*/  @!P0 BRA `(.L_x_48) ;  /* 0x0000005400a48947 */ /* 0x002fea0003800000 */
.L_x_132:
[----:B------:R-:W-:-:S04]  /*2c60*/  UIADD3 UR4, UPT, UPT, UR4, 0x1, URZ ;  /* 0x0000000104047890 */ /* 0x000fc8000fffe0ff */
[----:B------:R-:W-:-:S04]  /*2c70*/  UISETP.NE.AND UP0, UPT, UR4, 0x3, UPT ;  /* 0x000000030400788c */ /* 0x000fc8000bf05270 */
[----:B------:R-:W-:Y:S02]  /*2c80*/  USEL UR5, URZ, 0x1, UP0 ;  /* 0x00000001ff057887 */ /* 0x000fe40008000000 */
[----:B------:R-:W-:-:S04]  /*2c90*/  USEL UR4, UR4, URZ, UP0 ;  /* 0x000000ff04047287 */ /* 0x000fc80008000000 */
[----:B------:R-:W-:Y:S01]  /*2ca0*/  ULEA UR4, UR4, UR21, 0x3 ;  /* 0x0000001504047291 */ /* 0x000fe2000f8e18ff */
[----:B-1----:R-:W-:-:S04]  /*2cb0*/  LOP3.LUT R2, R12, UR5, RZ, 0x3c, !PT ;  /* 0x000000050c027c12 */ /* 0x002fc8000f8e3cff */
[----:B------:R-:W-:Y:S01]  /*2cc0*/  SHF.L.U32 R2, R2, 0x1f, RZ ;  /* 0x0000001f02027819 */ /* 0x000fe200000006ff */
[----:B------:R-:W-:-:S07]  /*2cd0*/  IMAD.U32 R0, RZ, RZ, UR4 ;  /* 0x00000004ff007e24 */ /* 0x000fce000f8e00ff */
.L_x_49:
[----:B-1----:R1:W2:Y:S02]  /*2ce0*/  SYNCS.PHASECHK.TRANS64.TRYWAIT P0, [R0+URZ], R2 ;  /* 0x00000002000075a7 */ /* 0x0022a400080011ff */
[----:B--2---:R-:W-:Y:S05]  /*2cf0*/  @!P0 NANOSLEEP.SYNCS 0x989680 ;  /* 0x009896800000895d */ /* 0x004fea0003900000 */
[----:B------:R-:W2:Y:S02]  /*2d00*/  @!P0 SYNCS.PHASECHK.TRANS64 P0, [R0+URZ], R2 ;  /* 0x00000002000085a7 */ /* 0x000ea400080010ff */
[----:B--2---:R-:W-:Y:S05]  /*2d10*/  @P0 EXIT ;  /* 0x000000000000094d */ /* 0x004fea0003800000 */
[----:B------:R-:W-:Y:S05]  /*2d20*/  BRA `(.L_x_49) ;  /* 0xfffffffc00ec7947 */ /* 0x000fea000383ffff */
.L_x_22:
[----:B------:R-:W-:-:S04]  /*2d30*/  UISETP.NE.AND UP0, UPT, UR55, URZ, UPT ;  /* 0x000000ff3700728c */ /* 0x000fc8000bf05270 */
[----:B------:R-:W-:-:S09]  /*2d40*/  UISETP.NE.OR UP0, UPT, UR18, 0x1, UP0 ;  /* 0x000000011200788c */ /* 0x000fd20008705670 */
[----:B------:R-:W-:Y:S05]  /*2d50*/  BRA.U UP0, `(.L_x_50) ;  /* 0x0000000500487547 */ /* 0x000fea000b800000 */
[----:B------:R-:W-:Y:S01]  /*2d60*/  ISETP.GE.U32.AND P2, PT, R0, 0x2, PT ;  /* 0x000000020000780c */ /* 0x000fe20003f46070 */
[----:B------:R-:W-:Y:S01]  /*2d70*/  IMAD.MOV.U32 R12, RZ, RZ, 0x1 ;  /* 0x00000001ff0c7424 */ /* 0x000fe200078e00ff */
[----:B------:R-:W-:Y:S02]  /*2d80*/  CS2R R10, SRZ ;  /* 0x00000000000a7805 */ /* 0x000fe4000001ff00 */
[----:B------:R-:W-:Y:S01]  /*2d90*/  CS2R R8, SRZ ;  /* 0x0000000000087805 */ /* 0x000fe2000001ff00 */
[----:B------:R-:W-:Y:S01]  /*2da0*/  UMOV UR6, 0x400 ;  /* 0x0000040000067882 */ /* 0x000fe20000000000 */
[----:B------:R-:W-:Y:S01]  /*2db0*/  UMOV UR5, URZ ;  /* 0x000000ff00057c82 */ /* 0x000fe20008000000 */
[----:B------:R-:W-:-:S12]  /*2dc0*/  ULEA UR6, UR55, UR6, 0x18 ;  /* 0x0000000637067291 */ /* 0x000fd8000f8ec0ff */
.L_x_54:
[----:B------:R-:W-:Y:S02]  /*2dd0*/  LEA R2, R8, UR6, 0x3 ;  /* 0x0000000608027c11 */ /* 0x000fe4000f8e18ff */
[----:B------:R-:W-:-:S03]  /*2de0*/  SHF.L.U32 R4, R9, 0x1f, RZ ;  /* 0x0000001f09047819 */ /* 0x000fc600000006ff */
[----:B------:R-:W-:Y:S01]  /*2df0*/  VIADD R5, R2, 0xe0 ;  /* 0x000000e002057836 */ /* 0x000fe20000000000 */
[----:B------:R-:W2:Y:S02]  /*2e00*/  SYNCS.PHASECHK.TRANS64.TRYWAIT P0, [R2+URZ+0xd0], R4 ;  /* 0x0000d004020075a7 */ /* 0x000ea400080011ff */
[----:B--2---:R-:W-:Y:S05]  /*2e10*/  @!P0 BRA `(.L_x_51) ;  /* 0x00000054004c8947 */ /* 0x004fea0003800000 */
.L_x_133:
[----:B------:R-:W-:Y:S01]  /*2e20*/  ULEA UR4, UR5, UR6, 0x3 ;  /* 0x0000000605047291 */ /* 0x000fe2000f8e18ff */
[----:B--2---:R-:W-:Y:S01]  /*2e30*/  PRMT R2, RZ, 0x654, R5 ;  /* 0x00000654ff027816 */ /* 0x004fe20000000005 */
[----:B------:R-:W-:Y:S01]  /*2e40*/  @!P2 IMAD.MOV.U32 R4, RZ, RZ, 0x10 ;  /* 0x00000010ff04a424 */ /* 0x000fe200078e00ff */
[----:B------:R-:W-:Y:S01]  /*2e50*/  SHF.L.U32 R5, R12, 0x1f, RZ ;  /* 0x0000001f0c057819 */ /* 0x000fe200000006ff */
[----:B------:R-:W-:Y:S01]  /*2e60*/  UIADD3 UR7, UPT, UPT, UR4, 0x70, URZ ;  /* 0x0000007004077890 */ /* 0x000fe2000fffe0ff */
[----:B------:R2:W-:Y:S05]  /*2e70*/  SYNCS.ARRIVE.TRANS64.RED.A1T0 RZ, [R2+URZ], RZ ;  /* 0x000000ff02ff79a7 */ /* 0x0005ea00081004ff */
[----:B------:R-:W-:Y:S01]  /*2e80*/  IMAD.U32 R6, RZ, RZ, UR7 ;  /* 0x00000007ff067e24 */ /* 0x000fe2000f8e00ff */
[----:B------:R-:W3:Y:S04]  /*2e90*/  SYNCS.PHASECHK.TRANS64.TRYWAIT P0, [UR4+0x80], R5 ;  /* 0x00008005ff0075a7 */ /* 0x000ee80008001104 */
[----:B------:R-:W-:Y:S01]  /*2ea0*/  PRMT R6, R0, 0x654, R6 ;  /* 0x0000065400067816 */ /* 0x000fe20000000006 */
[----:B--23--:R-:W-:Y:S06]  /*2eb0*/  @!P0 BRA `(.L_x_52) ;  /* 0x0000005400388947 */ /* 0x00cfec0003800000 */
.L_x_135:
[----:B------:R-:W-:Y:S01]  /*2ec0*/  ULEA UR8, UR5, UR6, 0x4 ;  /* 0x0000000605087291 */ /* 0x000fe2000f8e20ff */
[----:B------:R-:W-:Y:S01]  /*2ed0*/  SEL R3, R6, R3, !P2 ;  /* 0x0000000306037207 */ /* 0x000fe20005000000 */
[----:B------:R-:W-:Y:S01]  /*2ee0*/  UIADD3 UR9, UPT, UPT, UR4, 0x70, URZ ;  /* 0x0000007004097890 */ /* 0x000fe2000fffe0ff */
[----:B--2---:R-:W-:Y:S01]  /*2ef0*/  LEA R2, R11, UR6, 0x3 ;  /* 0x000000060b027c11 */ /* 0x004fe2000f8e18ff */
[----:B------:R-:W-:Y:S01]  /*2f00*/  UIADD3 UR8, UPT, UPT, UR8, 0x100, URZ ;  /* 0x0000010008087890 */ /* 0x000fe2000fffe0ff */
[----:B------:R2:W-:Y:S01]  /*2f10*/  @!P2 SYNCS.ARRIVE.TRANS64.RED RZ, [R3+URZ], R4 ;  /* 0x0000000403ffa9a7 */ /* 0x0005e200080004ff */
[----:B------:R-:W-:Y:S01]  /*2f20*/  UIADD3 UR4, UPT, UPT, UR5, 0x1, URZ ;  /* 0x0000000105047890 */ /* 0x000fe2000fffe0ff */
[----:B------:R-:W-:-:S03]  /*2f30*/  VIADD R8, R8, 0x1 ;  /* 0x0000000108087836 */ /* 0x000fc60000000000 */
[----:B------:R-:W-:Y:S02]  /*2f40*/  UISETP.NE.AND UP0, UPT, UR4, 0x2, UPT ;  /* 0x000000020400788c */ /* 0x000fe4000bf05270 */
[----:B------:R-:W-:Y:S01]  /*2f50*/  ISETP.NE.AND P0, PT, R8, 0x2, PT ;  /* 0x000000020800780c */ /* 0x000fe20003f05270 */
[----:B------:R-:W-:Y:S06]  /*2f60*/  UGETNEXTWORKID.BROADCAST [UR8], [UR9] ;  /* 0x00000000080073ca */ /* 0x000fec0008000100 */
[----:B------:R-:W-:Y:S02]  /*2f70*/  USEL UR7, URZ, 0x1, UP0 ;  /* 0x00000001ff077887 */ /* 0x000fe40008000000 */
[----:B------:R-:W-:-:S04]  /*2f80*/  USEL UR5, UR4, URZ, UP0 ;  /* 0x000000ff04057287 */ /* 0x000fc80008000000 */
[----:B------:R-:W-:Y:S02]  /*2f90*/  LOP3.LUT R12, R12, UR7, RZ, 0x3c, !PT ;  /* 0x000000070c0c7c12 */ /* 0x000fe4000f8e3cff */
[----:B--2---:R-:W-:-:S04]  /*2fa0*/  SHF.L.U32 R4, R10, 0x1f, RZ ;  /* 0x0000001f0a047819 */ /* 0x004fc800000006ff */
[----:B------:R-:W2:Y:S02]  /*2fb0*/  SYNCS.PHASECHK.TRANS64.TRYWAIT P1, [R2+URZ+0x70], R4 ;  /* 0x00007004020075a7 */ /* 0x000ea400080211ff */
[----:B--2---:R-:W-:Y:S05]  /*2fc0*/  @!P1 BRA `(.L_x_53) ;  /* 0x00000054000c9947 */ /* 0x004fea0003800000 */
.L_x_136:
[C---:B--2---:R-:W-:Y:S01]  /*2fd0*/  LEA R4, R11.reuse, UR6, 0x4 ;  /* 0x000000060b047c11 */ /* 0x044fe2000f8e20ff */
[----:B------:R-:W-:Y:S01]  /*2fe0*/  VIADD R2, R2, 0x80 ;  /* 0x0000008002027836 */ /* 0x000fe20000000000 */
[----:B------:R-:W-:Y:S01]  /*2ff0*/  SEL R8, R8, RZ, P0 ;  /* 0x000000ff08087207 */ /* 0x000fe20000000000 */
[----:B------:R-:W-:-:S03]  /*3000*/  VIADD R11, R11, 0x1 ;  /* 0x000000010b0b7836 */ /* 0x000fc60000000000 */
[----:B------:R-:W2:Y:S01]  /*3010*/  LDS.128 R4, [R4+0x100] ;  /* 0x0001000004047984 */ /* 0x000ea20000000c00 */
[----:B------:R-:W-:Y:S02]  /*3020*/  PRMT R2, RZ, 0x654, R2 ;  /* 0x00000654ff027816 */ /* 0x000fe40000000002 */
[C---:B------:R-:W-:Y:S01]  /*3030*/  ISETP.NE.AND P1, PT, R11.reuse, 0x2, PT ;  /* 0x000000020b00780c */ /* 0x040fe20003f25270 */
[----:B------:R-:W-:Y:S01]  /*3040*/  @!PT LDS RZ, [RZ] ;  /* 0x00000000fffff984 */ /* 0x000fe20000000800 */
[----:B------:R-:W-:Y:S01]  /*3050*/  @!PT LDS RZ, [RZ] ;  /* 0x00000000fffff984 */ /* 0x000fe20000000800 */
[----:B------:R-:W-:Y:S01]  /*3060*/  @!PT LDS RZ, [RZ] ;  /* 0x00000000fffff984 */ /* 0x000fe20000000800 */
[----:B------:R-:W-:Y:S01]  /*3070*/  @!PT LDS RZ, [RZ] ;  /* 0x00000000fffff984 */ /* 0x000fe20000000800 */
[----:B------:R3:W-:Y:S06]  /*3080*/  MEMBAR.ALL.CTA ;  /* 0x0000000000007992 */ /* 0x0007ec0000008000 */
[----:B---3--:R-:W3:Y:S01]  /*3090*/  FENCE.VIEW.ASYNC.S ;  /* 0x00000000000073c6 */ /* 0x008ee20000000000 */
[----:B------:R-:W-:Y:S01]  /*30a0*/  SEL R11, R11, RZ, P1 ;  /* 0x000000ff0b0b7207 */ /* 0x000fe20000800000 */
[----:B---3--:R3:W-:Y:S01]  /*30b0*/  SYNCS.ARRIVE.TRANS64.RED.A1T0 RZ, [R2+URZ], RZ ;  /* 0x000000ff02ff79a7 */ /* 0x0087e200081004ff */
[----:B--2---:R-:W-:-:S02]  /*30c0*/  LOP3.LUT P3, RZ, R6, 0x1, RZ, 0xc0, !PT ;  /* 0x0000000106ff7812 */ /* 0x004fc4000786c0ff */
[----:B------:R-:W-:-:S04]  /*30d0*/  SEL R4, RZ, 0x1, P1 ;  /* 0x00000001ff047807 */ /* 0x000fc80000800000 */
[----:B------:R-:W-:Y:S02]  /*30e0*/  LOP3.LUT R10, R10, R4, RZ, 0x3c, !PT ;  /* 0x000000040a0a7212 */ /* 0x000fe400078e3cff */
[----:B---3--:R-:W-:-:S04]  /*30f0*/  SEL R2, RZ, 0x1, P0 ;  /* 0x00000001ff027807 */ /* 0x008fc80000000000 */
[----:B------:R-:W-:Y:S01]  /*3100*/  LOP3.LUT R9, R9, R2, RZ, 0x3c, !PT ;  /* 0x0000000209097212 */ /* 0x000fe200078e3cff */
[----:B------:R-:W-:Y:S06]  /*3110*/  @P3 BRA `(.L_x_54) ;  /* 0xfffffffc002c3947 */ /* 0x000fec000383ffff */
[----:B------:R-:W-:Y:S01]  /*3120*/  ULEA UR4, UR5, UR6, 0x3 ;  /* 0x0000000605047291 */ /* 0x000fe2000f8e18ff */
[----:B------:R-:W-:-:S08]  /*3130*/  SHF.L.U32 R2, R12, 0x1f, RZ ;  /* 0x0000001f0c027819 */ /* 0x000fd000000006ff */
[----:B------:R-:W2:Y:S02]  /*3140*/  SYNCS.PHASECHK.TRANS64 P0, [UR4+0x80], R2 ;  /* 0x00008002ff0075a7 */ /* 0x000ea40008001004 */
[----:B--2---:R-:W-:Y:S05]  /*3150*/  @P0 BRA `(.L_x_55) ;  /* 0x0000000000080947 */ /* 0x004fea0003800000 */
[----:B------:R-:W2:Y:S02]  /*3160*/  SYNCS.PHASECHK.TRANS64.TRYWAIT P0, [UR4+0x80], R2 ;  /* 0x00008002ff0075a7 */ /* 0x000ea40008001104 */
[----:B--2---:R-:W-:Y:S05]  /*3170*/  @!P0 BRA `(.L_x_56) ;  /* 0x0000005000b48947 */ /* 0x004fea0003800000 */
.L_x_55:
[----:B------:R-:W-:-:S04]  /*3180*/  UIADD3 UR7, UPT, UPT, UR5, 0x1, URZ ;  /* 0x0000000105077890 */ /* 0x000fc8000fffe0ff */
[----:B------:R-:W-:-:S04]  /*3190*/  UISETP.NE.AND UP0, UPT, UR7, 0x2, UPT ;  /* 0x000000020700788c */ /* 0x000fc8000bf05270 */
[----:B------:R-:W-:Y:S02]  /*31a0*/  USEL UR8, URZ, 0x1, UP0 ;  /* 0x00000001ff087887 */ /* 0x000fe40008000000 */
[----:B------:R-:W-:-:S04]  /*31b0*/  USEL UR7, UR7, URZ, UP0 ;  /* 0x000000ff07077287 */ /* 0x000fc80008000000 */
[----:B------:R-:W-:Y:S01]  /*31c0*/  ULEA UR7, UR7, UR6, 0x3 ;  /* 0x0000000607077291 */ /* 0x000fe2000f8e18ff */
[----:B--2---:R-:W-:-:S04]  /*31d0*/  LOP3.LUT R2, R12, UR8, RZ, 0x3c, !PT ;  /* 0x000000080c027c12 */ /* 0x004fc8000f8e3cff */
[----:B------:R-:W-:-:S04]  /*31e0*/  SHF.L.U32 R0, R2, 0x1f, RZ ;  /* 0x0000001f02007819 */ /* 0x000fc800000006ff */
[----:B------:R-:W2:Y:S02]  /*31f0*/  SYNCS.PHASECHK.TRANS64 P0, [UR7+0x80], R0 ;  /* 0x00008000ff0075a7 */ /* 0x000ea40008001007 */
[----:B-12---:R-:W-:Y:S05]  /*3200*/  @P0 EXIT ;  /* 0x000000000000094d */ /* 0x006fea0003800000 */
[----:B------:R-:W-:Y:S02]  /*3210*/  SHF.L.U32 R2, R2, 0x1f, RZ ;  /* 0x0000001f02027819 */ /* 0x000fe400000006ff */
[----:B------:R-:W-:-:S07]  /*3220*/  MOV R0, UR7 ;  /* 0x0000000700007c02 */ /* 0x000fce0008000f00 */
.L_x_57:
[----:B-1----:R1:W2:Y:S02]  /*3230*/  SYNCS.PHASECHK.TRANS64.TRYWAIT P0, [R0+URZ+0x80], R2 ;  /* 0x00008002000075a7 */ /* 0x0022a400080011ff */
[----:B--2---:R-:W-:Y:S05]  /*3240*/  @!P0 NANOSLEEP.SYNCS 0x989680 ;  /* 0x009896800000895d */ /* 0x004fea0003900000 */
[----:B------:R-:W2:Y:S02]  /*3250*/  @!P0 SYNCS.PHASECHK.TRANS64 P0, [R0+URZ+0x80], R2 ;  /* 0x00008002000085a7 */ /* 0x000ea400080010ff */
[----:B--2---:R-:W-:Y:S05]  /*3260*/  @P0 EXIT ;  /* 0x000000000000094d */ /* 0x004fea0003800000 */
[----:B------:R-:W-:Y:S05]  /*3270*/  BRA `(.L_x_57) ;  /* 0xfffffffc00ec7947 */ /* 0x000fea000383ffff */
.L_x_50:
[----:B------:R-:W-:Y:S05]  /*3280*/  BRA.U UP4, `(.L_x_58) ;  /* 0x0000001504047547 */ /* 0x000fea000b800000 */
[----:B------:R-:W-:Y:S01]  /*3290*/  UMOV UR4, 0x40 ;  /* 0x0000004000047882 */ /* 0x000fe20000000000 */
[----:B------:R-:W-:Y:S01]  /*32a0*/  NOP ;  /* 0x0000000000007918 */ /* 0x000fe20000000000 */
[----:B------:R-:W-:Y:S01]  /*32b0*/  ULEA UR5, UR55, UR4, 0x18 ;  /* 0x0000000437057291 */ /* 0x000fe2000f8ec0ff */
[----:B------:R-:W-:Y:S02]  /*32c0*/  UMOV UR6, 0x400 ;  /* 0x0000040000067882 */ /* 0x000fe40000000000 */
[----:B------:R-:W-:-:S06]  /*32d0*/  ULEA UR6, UR55, UR6, 0x18 ;  /* 0x0000000637067291 */ /* 0x000fcc000f8ec0ff */
[----:B------:R-:W2:Y:S02]  /*32e0*/  LDS.U8 R0, [UR5+0x1c] ;  /* 0x00001c05ff007984 */ /* 0x000ea40008000000 */
[----:B--2---:R-:W-:-:S13]  /*32f0*/  ISETP.NE.AND P0, PT, R0, RZ, PT ;  /* 0x000000ff0000720c */ /* 0x004fda0003f05270 */
[----:B------:R-:W-:Y:S05]  /*3300*/  @P0 BRA `(.L_x_59) ;  /* 0x0000000000580947 */ /* 0x000fea0003800000 */
[----:B------:R-:W-:-:S13]  /*3310*/  ELECT P0, URZ, PT ;  /* 0x0000000000ff782f */ /* 0x000fda0003800000 */
[----:B------:R-:W-:Y:S05]  /*3320*/  @!P0 BRA `(.L_x_60) ;  /* 0x0000000000608947 */ /* 0x000fea0003800000 */
[----:B------:R-:W-:Y:S01]  /*3330*/  UMOV UR4, 0x10 ;  /* 0x0000001000047882 */ /* 0x000fe20000000000 */
[----:B------:R-:W-:Y:S01]  /*3340*/  HFMA2 R0, -RZ, RZ, 0, 5.9604644775390625e-08 ;  /* 0x00000001ff007431 */ /* 0x000fe200000001ff */
[----:B------:R-:W-:-:S03]  /*3350*/  MOV R3, 0xffff ;  /* 0x0000ffff00037802 */ /* 0x000fc60000000f00 */
[----:B------:R-:W-:Y:S04]  /*3360*/  DEPBAR.LE SB2, 0x36 ;  /* 0x0000ad800000791a */ /* 0x000fe80000000000 */
[----:B------:R-:W2:Y:S02]  /*3370*/  UTCATOMSWS.FIND_AND_SET.ALIGN UP0, UR4, UR4 ;  /* 0x00000004000475e3 */ /* 0x000ea40008000800 */
[----:B--2---:R-:W-:Y:S01]  /*3380*/  MOV R4, UR4 ;  /* 0x0000000400047c02 */ /* 0x004fe20008000f00 */
[----:B------:R-:W-:Y:S06]  /*3390*/  BRA.U UP0, `(.L_x_61) ;  /* 0x0000000100187547 */ /* 0x000fec000b800000 */
.L_x_62:
[----:B------:R-:W-:Y:S05]  /*33a0*/  NANOSLEEP 0x64 ;  /* 0x000000640000795d */ /* 0x000fea0003800000 */
[----:B------:R-:W-:-:S05]  /*33b0*/  UMOV UR4, 0x10 ;  /* 0x0000001000047882 */ /* 0x000fca0000000000 */
[----:B------:R-:W-:Y:S04]  /*33c0*/  DEPBAR.LE SB2, 0x36 ;  /* 0x0000ad800000791a */ /* 0x000fe80000000000 */
[----:B------:R-:W2:Y:S02]  /*33d0*/  UTCATOMSWS.FIND_AND_SET.ALIGN UP0, UR4, UR4 ;  /* 0x00000004000475e3 */ /* 0x000ea40008000800 */
[----:B--2---:R-:W-:Y:S01]  /*33e0*/  MOV R4, UR4 ;  /* 0x0000000400047c02 */ /* 0x004fe20008000f00 */
[----:B------:R-:W-:Y:S05]  /*33f0*/  BRA.U !UP0, `(.L_x_62) ;  /* 0xfffffffd08e87547 */ /* 0x000fea000b83ffff */
.L_x_61:
[-C--:B------:R-:W-:Y:S02]  /*3400*/  SHF.L.U32 R3, R3, R4.reuse, RZ ;  /* 0x0000000403037219 */ /* 0x080fe400000006ff */
[----:B------:R-:W-:Y:S01]  /*3410*/  SHF.L.U32 R0, R0, R4, RZ ;  /* 0x0000000400007219 */ /* 0x000fe200000006ff */
[----:B------:R-:W-:Y:S02]  /*3420*/  IMAD.SHL.U32 R4, R4, 0x20, RZ ;  /* 0x0000002004047824 */ /* 0x000fe400078e00ff */
[----:B------:R2:W-:Y:S04]  /*3430*/  ATOMS.OR RZ, [UR5+0x14], R3 ;  /* 0x00001403ffff798c */ /* 0x0005e8000b000005 */
[----:B------:R2:W-:Y:S04]  /*3440*/  ATOMS.OR RZ, [UR5+0x18], R0 ;  /* 0x00001800ffff798c */ /* 0x0005e8000b000005 */
[----:B------:R2:W-:Y:S01]  /*3450*/  STS [UR6+0x120], R4 ;  /* 0x00012004ff007988 */ /* 0x0005e20008000806 */
[----:B------:R-:W-:Y:S05]  /*3460*/  BRA `(.L_x_60) ;  /* 0x0000000000107947 */ /* 0x000fea0003800000 */
.L_x_59:
[----:B------:R-:W-:Y:S02]  /*3470*/  MOV R0, 0xffffffff ;  /* 0xffffffff00007802 */ /* 0x000fe40000000f00 */
[----:B------:R-:W-:-:S03]  /*3480*/  MOV R4, 0x34b0 ;  /* 0x000034b000047802 */ /* 0x000fc60000000f00 */
[----:B------:R2:W-:Y:S04]  /*3490*/  STS [UR6+0x120], R0 ;  /* 0x00012000ff007988 */ /* 0x0005e80008000806 */
[----:B-12--5:R-:W-:Y:S05]  /*34a0*/  CALL.REL.NOINC `($__internal_1_$__cuda_sm10x_tcgen05_guardrail_trap_phase_invalid_during_alloc) ;  /* 0x0000005400907944 */ /* 0x026fea0003c00000 */
.L_x_60:
[----:B------:R-:W-:Y:S05]  /*34b0*/  WARPSYNC.ALL ;  /* 0x0000000000007948 */ /* 0x000fea0003800000 */
[----:B------:R-:W3:Y:S01]  /*34c0*/  S2UR UR4, SR_CgaCtaId ;  /* 0x00000000000479c3 */ /* 0x000ee20000008800 */
[----:B------:R-:W-:Y:S01]  /*34d0*/  UMOV UR71, 0x400 ;  /* 0x0000040000477882 */ /* 0x000fe20000000000 */
[----:B------:R-:W-:-:S06]  /*34e0*/  NOP ;  /* 0x0000000000007918 */ /* 0x000fcc0000000000 */
[----:B------:R-:W-:Y:S06]  /*34f0*/  BAR.ARV 0x6, 0xa0 ;  /* 0x0182800000007b1d */ /* 0x000fec0000002000 */
[----:B------:R-:W4:Y:S01]  /*3500*/  LDCU UR7, c[0x0][0x38c] ;  /* 0x00007180ff0777ac */ /* 0x000f220008000800 */
[----:B------:R-:W-:Y:S01]  /*3510*/  LOP3.LUT R2, R2, 0xffff, RZ, 0xc0, !PT ;  /* 0x0000ffff02027812 */ /* 0x000fe200078ec0ff */
[----:B------:R-:W-:Y:S01]  /*3520*/  HFMA2 R11, -RZ, RZ, 0, 5.9604644775390625e-08 ;  /* 0x00000001ff0b7431 */ /* 0x000fe200000001ff */
[----:B------:R-:W-:Y:S01]  /*3530*/  MOV R10, RZ ;  /* 0x000000ff000a7202 */ /* 0x000fe20000000f00 */
[----:B------:R-:W1:Y:S01]  /*3540*/  LDCU UR8, c[0x0][0x38c] ;  /* 0x00007180ff0877ac */ /* 0x000e620008000800 */
[----:B------:R-:W-:-:S02]  /*3550*/  R2UR UR72, R2 ;  /* 0x00000000024872ca */ /* 0x000fc400000e0000 */
[----:B------:R-:W-:Y:S01]  /*3560*/  CS2R R8, SRZ ;  /* 0x0000000000087805 */ /* 0x000fe2000001ff00 */
[----:B------:R-:W-:Y:S01]  /*3570*/  UMOV UR75, URZ ;  /* 0x000000ff004b7c82 */ /* 0x000fe20008000000 */
[----:B------:R-:W-:Y:S01]  /*3580*/  UMOV UR9, URZ ;  /* 0x000000ff00097c82 */ /* 0x000fe20008000000 */
[----:B---3--:R-:W-:Y:S01]  /*3590*/  ULEA UR71, UR4, UR71, 0x18 ;  /* 0x0000004704477291 */ /* 0x008fe2000f8ec0ff */
[----:B------:R-:W-:Y:S01]  /*35a0*/  UMOV UR76, 0x0 ;  /* 0x00000000004c7882 */ /* 0x000fe20000000000 */
[----:B------:R-:W-:Y:S02]  /*35b0*/  UMOV UR77, 0x4100910 ;  /* 0x04100910004d7882 */ /* 0x000fe40000000000 */
[----:B------:R-:W-:Y:S02]  /*35c0*/  UIADD3 UR6, UPT, UPT, UR71, 0x6800, URZ ;  /* 0x0000680047067890 */ /* 0x000fe4000fffe0ff */
[----:B------:R-:W-:Y:S02]  /*35d0*/  UIADD3 UR5, UPT, UPT, UR71, 0x1e800, URZ ;  /* 0x0001e80047057890 */ /* 0x000fe4000fffe0ff */
[----:B----4-:R-:W-:Y:S01]  /*35e0*/  UIADD3 UR7, UPT, UPT, UR7, 0x7f, URZ ;  /* 0x0000007f07077890 */ /* 0x010fe2000fffe0ff */
[----:B--2---:R-:W2:Y:S01]  /*35f0*/  LDS R0, [UR71+0x120] ;  /* 0x00012047ff007984 */ /* 0x004ea20008000800 */
[----:B------:R-:W-:-:S02]  /*3600*/  USHF.R.U32.HI UR6, URZ, 0x4, UR6 ;  /* 0x00000004ff067899 */ /* 0x000fc40008011606 */
[----:B------:R-:W-:Y:S02]  /*3610*/  USHF.R.S32.HI UR4, URZ, 0x1f, UR7 ;  /* 0x0000001fff047899 */ /* 0x000fe40008011407 */
[----:B------:R-:W-:Y:S02]  /*3620*/  USHF.R.U32.HI UR5, URZ, 0x4, UR5 ;  /* 0x00000004ff057899 */ /* 0x000fe40008011605 */
[----:B------:R-:W-:Y:S02]  /*3630*/  ULEA.HI UR4, UR4, UR7, URZ, 0x7 ;  /* 0x0000000704047291 */ /* 0x000fe4000f8f38ff */
[----:B------:R-:W-:Y:S02]  /*3640*/  ULOP3.LUT UR6, UR6, 0x3fff, URZ, 0xc0, !UPT ;  /* 0x00003fff06067892 */ /* 0x000fe4000f8ec0ff */
[----:B------:R-:W-:Y:S02]  /*3650*/  USHF.R.S32.HI UR10, URZ, 0x7, UR4 ;  /* 0x00000007ff0a7899 */ /* 0x000fe40008011404 */
[----:B------:R-:W-:-:S02]  /*3660*/  ULOP3.LUT UR5, UR5, 0x3fff, URZ, 0xc0, !UPT ;  /* 0x00003fff05057892 */ /* 0x000fc4000f8ec0ff */
[----:B------:R-:W-:Y:S02]  /*3670*/  UISETP.LT.AND UP0, UPT, UR10, 0x1, UPT ;  /* 0x000000010a00788c */ /* 0x000fe4000bf01270 */
[----:B------:R-:W-:Y:S01]  /*3680*/  IMAD.U32 R12, RZ, RZ, UR10 ;  /* 0x0000000aff0c7e24 */ /* 0x000fe2000f8e00ff */
[----:B------:R-:W-:Y:S02]  /*3690*/  ULOP3.LUT UR73, UR6, 0x10000, URZ, 0xfc, !UPT ;  /* 0x0001000006497892 */ /* 0x000fe4000f8efcff */
[----:B------:R-:W-:Y:S02]  /*36a0*/  USEL UR4, UR10, 0x1, !UP0 ;  /* 0x000000010a047887 */ /* 0x000fe4000c000000 */
[----:B------:R-:W-:Y:S02]  /*36b0*/  ULOP3.LUT UR74, UR5, 0x10000, URZ, 0xfc, !UPT ;  /* 0x00010000054a7892 */ /* 0x000fe4000f8efcff */
[----:B------:R-:W-:Y:S02]  /*36c0*/  UIADD3 UR4, UPT, UPT, -UR4, URZ, URZ ;  /* 0x000000ff04047290 */ /* 0x000fe4000fffe1ff */
[----:B-1----:R-:W-:-:S04]  /*36d0*/  UISETP.GE.AND UP4, UPT, UR8, 0x1, UPT ;  /* 0x000000010800788c */ /* 0x002fc8000bf86270 */
[----:B------:R-:W-:Y:S01]  /*36e0*/  IMAD.U32 R14, RZ, RZ, UR4 ;  /* 0x00000004ff0e7e24 */ /* 0x000fe2000f8e00ff */
[----:B--2---:R-:W-:-:S13]  /*36f0*/  R2UR UR7, R0 ;  /* 0x00000000000772ca */ /* 0x004fda00000e0000 */
[----:B------:R-:W-:-:S07]  /*3700*/  IMAD.U32 R15, RZ, RZ, UR7 ;  /* 0x00000007ff0f7e24 */ /* 0x000fce000f8e00ff */
.L_x_69:
[----:B------:R-:W-:Y:S02]  /*3710*/  LEA R0, R10, UR71, 0x3 ;  /* 0x000000470a007c11 */ /* 0x000fe4000f8e18ff */
[----:B------:R-:W-:Y:S02]  /*3720*/  SHF.L.U32 R2, R9, 0x1f, RZ ;  /* 0x0000001f09027819 */ /* 0x000fe400000006ff */
[----:B------:R-:W-:Y:S01]  /*3730*/  PLOP3.LUT P0, PT, PT, PT, UP4, 0x80, 0x8 ;  /* 0x000000000008781c */ /* 0x000fe20003f0f048 */
[----:B------:R-:W-:Y:S01]  /*3740*/  VIADD R3, R0, 0x80 ;  /* 0x0000008000037836 */ /* 0x000fe20000000000 */
[----:B-1----:R-:W1:Y:S02]  /*3750*/  SYNCS.PHASECHK.TRANS64.TRYWAIT P1, [R0+URZ+0x70], R2 ;  /* 0x00007002000075a7 */ /* 0x002e6400080211ff */
[----:B-1----:R-:W-:Y:S09]  /*3760*/  @!P1 BRA `(.L_x_63) ;  /* 0x0000004c00509947 */ /* 0x002ff20003800000 */
.L_x_138:
[----:B------:R-:W-:Y:S01]  /*3770*/  LEA R4, R10, UR71, 0x4 ;  /* 0x000000470a047c11 */ /* 0x000fe2000f8e20ff */
[----:B------:R-:W-:Y:S01]  /*3780*/  @UP4 ULEA UR4, UR9, UR71, 0x3 ;  /* 0x0000004709044291 */ /* 0x000fe2000f8e18ff */
[----:B------:R-:W-:Y:S01]  /*3790*/  PLOP3.LUT P2, PT, PT, PT, PT, 0x80, 0x8 ;  /* 0x000000000008781c */ /* 0x000fe20003f4f070 */
[----:B------:R-:W-:Y:S01]  /*37a0*/  ULEA UR5, UR75, UR71, 0x3 ;  /* 0x000000474b057291 */ /* 0x000fe2000f8e18ff */
[----:B------:R-:W-:Y:S02]  /*37b0*/  PRMT R3, RZ, 0x654, R3 ;  /* 0x00000654ff037816 */ /* 0x000fe40000000003 */
[----:B------:R-:W2:Y:S01]  /*37c0*/  LDS.128 R4, [R4+0x100] ;  /* 0x0001000004047984 */ /* 0x000ea20000000c00 */
[----:B-1----:R-:W-:Y:S02]  /*37d0*/  @P0 SHF.L.U32 R2, R8, 0x1f, RZ ;  /* 0x0000001f08020819 */ /* 0x002fe400000006ff */
[----:B------:R-:W-:Y:S01]  /*37e0*/  SHF.L.U32 R0, R11, 0x1f, RZ ;  /* 0x0000001f0b007819 */ /* 0x000fe200000006ff */
[----:B------:R-:W-:Y:S01]  /*37f0*/  @!PT LDS RZ, [RZ] ;  /* 0x00000000fffff984 */ /* 0x000fe20000000800 */
[----:B------:R-:W-:Y:S01]  /*3800*/  @!PT LDS RZ, [RZ] ;  /* 0x00000000fffff984 */ /* 0x000fe20000000800 */
[----:B------:R-:W-:Y:S01]  /*3810*/  @!PT LDS RZ, [RZ] ;  /* 0x00000000fffff984 */ /* 0x000fe20000000800 */
[----:B------:R-:W-:Y:S01]  /*3820*/  @!PT LDS RZ, [RZ] ;  /* 0x00000000fffff984 */ /* 0x000fe20000000800 */
[----:B------:R1:W-:Y:S06]  /*3830*/  MEMBAR.ALL.CTA ;  /* 0x0000000000007992 */ /* 0x0003ec0000008000 */
[----:B-1----:R-:W1:Y:S01]  /*3840*/  FENCE.VIEW.ASYNC.S ;  /* 0x00000000000073c6 */ /* 0x002e620000000000 */
[----:B------:R-:W-:Y:S01]  /*3850*/  R2UR UR6, R15 ;  /* 0x000000000f0672ca */ /* 0x000fe200000e0000 */
[----:B------:R-:W-:Y:S01]  /*3860*/  IMAD.U32 R13, RZ, RZ, UR5 ;  /* 0x00000005ff0d7e24 */ /* 0x000fe2000f8e00ff */
[----:B-1----:R1:W-:Y:S01]  /*3870*/  SYNCS.ARRIVE.TRANS64.RED.A1T0 RZ, [R3+URZ], RZ ;  /* 0x000000ff03ff79a7 */ /* 0x0023e200081004ff */
[----:B------:R1:W3:Y:S01]  /*3880*/  @P0 SYNCS.PHASECHK.TRANS64.TRYWAIT P2, [UR4], R2 ;  /* 0x00000002ff0005a7 */ /* 0x0002e20008041104 */
[----:B------:R-:W-:Y:S01]  /*3890*/  ULEA.HI UR4, UR75, UR75, URZ, 0x1 ;  /* 0x0000004b4b047291 */ /* 0x000fe2000f8f08ff */
[----:B--2---:R-:W-:-:S03]  /*38a0*/  LOP3.LUT P1, RZ, R6, 0x1, RZ, 0xc0, !PT ;  /* 0x0000000106ff7812 */ /* 0x004fc6000782c0ff */
[----:B------:R-:W-:-:S04]  /*38b0*/  ULOP3.LUT UR8, UR4, 0xffe, URZ, 0xc0, !UPT ;  /* 0x00000ffe04087892 */ /* 0x000fc8000f8ec0ff */
[----:B------:R-:W-:Y:S01]  /*38c0*/  UIADD3 UR8, UPT, UPT, -UR8, UR75, URZ ;  /* 0x0000004b08087290 */ /* 0x000fe2000fffe1ff */
[----:B------:R-:W2:Y:S01]  /*38d0*/  SYNCS.PHASECHK.TRANS64.TRYWAIT P0, [UR5+0xb0], R0 ;  /* 0x0000b000ff0075a7 */ /* 0x000ea20008001105 */
[----:B------:R-:W-:-:S04]  /*38e0*/  USHF.L.U32 UR5, UR4, 0x5, URZ ;  /* 0x0000000504057899 */ /* 0x000fc800080006ff */
[----:B------:R-:W-:-:S04]  /*38f0*/  ULOP3.LUT UR4, UR5, 0xffffffc0, URZ, 0xc0, !UPT ;  /* 0xffffffc005047892 */ /* 0x000fc8000f8ec0ff */
[----:B------:R-:W-:-:S04]  /*3900*/  UIADD3 UR4, UPT, UPT, UR6, UR4, URZ ;  /* 0x0000000406047290 */ /* 0x000fc8000fffe0ff */
[----:B------:R-:W-:Y:S01]  /*3910*/  ULEA UR8, UR8, UR4, 0x14 ;  /* 0x0000000408087291 */ /* 0x000fe2000f8ea0ff */
[----:B-123--:R-:W-:Y:S11]  /*3920*/  @!P0 BRA `(.L_x_64) ;  /* 0x0000004800f48947 */ /* 0x00eff60003800000 */
.L_x_140:
[----:B------:R-:W-:Y:S01]  /*3930*/  IADD3 R10, PT, PT, R10, 0x1, RZ ;  /* 0x000000010a0a7810 */ /* 0x000fe20007ffe0ff */
[----:B------:R-:W-:Y:S06]  /*3940*/  BRA.U !UP4, `(.L_x_65) ;  /* 0x000000050cec7547 */ /* 0x000fec000b800000 */
[----:B------:R-:W-:Y:S01]  /*3950*/  R2UR UR69, R14 ;  /* 0x000000000e4572ca */ /* 0x000fe200000e0000 */
[----:B------:R-:W-:Y:S01]  /*3960*/  UPLOP3.LUT UP2, UPT, UPT, UPT, UPT, 0x40, 0x4 ;  /* 0x000000000004789c */ /* 0x000fe20003f4e870 */
[----:B------:R-:W-:Y:S01]  /*3970*/  R2UR UR68, R12 ;  /* 0x000000000c4472ca */ /* 0x000fe200000e0000 */
[----:B------:R-:W-:-:S14]  /*3980*/  UMOV UR7, UR9 ;  /* 0x0000000900077c82 */ /* 0x000fdc0008000000 */
.L_x_68:
[----:B------:R-:W-:Y:S02]  /*3990*/  UIADD3 UR69, UPT, UPT, UR69, 0x1, URZ ;  /* 0x0000000145457890 */ /* 0x000fe4000fffe0ff */
[----:B--2---:R-:W-:Y:S02]  /*39a0*/  ULEA UR5, UR7, UR71, 0x3 ;  /* 0x0000004707057291 */ /* 0x004fe4000f8e18ff */
[----:B------:R-:W-:Y:S01]  /*39b0*/  UISETP.NE.AND UP3, UPT, UR69, URZ, UPT ;  /* 0x000000ff4500728c */ /* 0x000fe2000bf65270 */
[----:B------:R-:W-:Y:S10]  /*39c0*/  @P2 BRA `(.L_x_66) ;  /* 0x00000000000c2947 */ /* 0x000ff40003800000 */
[----:B-1----:R-:W-:Y:S04]  /*39d0*/  SHF.L.U32 R2, R8, 0x1f, RZ ;  /* 0x0000001f08027819 */ /* 0x002fe800000006ff */
[----:B------:R-:W1:Y:S02]  /*39e0*/  SYNCS.PHASECHK.TRANS64.TRYWAIT P0, [UR5], R2 ;  /* 0x00000002ff0075a7 */ /* 0x000e640008001105 */
[----:B-1----:R-:W-:Y:S05]  /*39f0*/  @!P0 BRA `(.L_x_67) ;  /* 0x0000004800dc8947 */ /* 0x002fea0003800000 */
.L_x_66:
[----:B------:R-:W-:Y:S01]  /*3a00*/  UISETP.NE.AND UP0, UPT, UR68, 0x1, UPT ;  /* 0x000000014400788c */ /* 0x000fe2000bf05270 */
[----:B------:R-:W-:Y:S01]  /*3a10*/  PLOP3.LUT P2, PT, PT, PT, PT, 0x80, 0x8 ;  /* 0x000000000008781c */ /* 0x000fe20003f4f070 */
[----:B------:R-:W-:Y:S01]  /*3a20*/  UIADD3 UR9, UPT, UPT, UR7, 0x1, URZ ;  /* 0x0000000107097890 */ /* 0x000fe2000fffe0ff */
[----:B------:R-:W-:Y:S01]  /*3a30*/  MOV.SPILL R3, UR77 ;  /* 0x0000004d00037c02 */ /* 0x000fe20009000f00 */
[----:B------:R-:W-:Y:S01]  /*3a40*/  UIADD3 UR70, UPT, UPT, UR5, 0x18, URZ ;  /* 0x0000001805467890 */ /* 0x000fe2000fffe0ff */
[----:B-1----:R-:W-:Y:S01]  /*3a50*/  MOV.SPILL R2, UR76 ;  /* 0x0000004c00027c02 */ /* 0x002fe20009000f00 */
[----:B------:R-:W-:Y:S01]  /*3a60*/  UISETP.NE.AND UP1, UPT, UR9, 0x3, UPT ;  /* 0x000000030900788c */ /* 0x000fe2000bf25270 */
[----:B------:R-:W-:Y:S01]  /*3a70*/  PLOP3.LUT P0, PT, PT, PT, UP0, 0x80, 0x8 ;  /* 0x000000000008781c */ /* 0x000fe20003f0f008 */
[----:B------:R-:W-:Y:S02]  /*3a80*/  ULEA UR6, UR7, UR74, 0xb ;  /* 0x0000004a07067291 */ /* 0x000fe4000f8e58ff */
[----:B------:R-:W-:Y:S02]  /*3a90*/  USEL UR5, URZ, 0x1, UP1 ;  /* 0x00000001ff057887 */ /* 0x000fe40008800000 */
[----:B------:R-:W-:Y:S02]  /*3aa0*/  USEL UR9, UR9, URZ, UP1 ;  /* 0x000000ff09097287 */ /* 0x000fe40008800000 */
[----:B------:R-:W-:Y:S02]  /*3ab0*/  ULEA UR4, UR7, UR73, 0xb ;  /* 0x0000004907047291 */ /* 0x000fe4000f8e58ff */
[----:B------:R-:W-:Y:S01]  /*3ac0*/  @UP0 ULEA UR7, UR9, UR71, 0x3 ;  /* 0x0000004709070291 */ /* 0x000fe2000f8e18ff */
[----:B------:R-:W-:Y:S01]  /*3ad0*/  LOP3.LUT R8, R8, UR5, RZ, 0x3c, !PT ;  /* 0x0000000508087c12 */ /* 0x000fe2000f8e3cff */
[----:B------:R-:W-:Y:S02]  /*3ae0*/  UIADD3 UR22, UPT, UPT, UR6, 0x2, URZ ;  /* 0x0000000206167890 */ /* 0x000fe4000fffe0ff */
[----:B------:R-:W-:Y:S01]  /*3af0*/  UIADD3 UR18, UPT, UPT, UR4, 0x2, URZ ;  /* 0x0000000204127890 */ /* 0x000fe2000fffe0ff */
[----:B------:R-:W-:Y:S01]  /*3b00*/  @P0 SHF.L.U32 R0, R8, 0x1f, RZ ;  /* 0x0000001f08000819 */ /* 0x000fe200000006ff */
[----:B------:R-:W-:Y:S02]  /*3b10*/  UIADD3 UR14, UPT, UPT, UR6, 0x4, URZ ;  /* 0x00000004060e7890 */ /* 0x000fe4000fffe0ff */
[----:B------:R-:W-:Y:S01]  /*3b20*/  UIADD3 UR12, UPT, UPT, UR4, 0x4, URZ ;  /* 0x00000004040c7890 */ /* 0x000fe2000fffe0ff */
[----:B------:R2:W3:Y:S01]  /*3b30*/  @P0 SYNCS.PHASECHK.TRANS64.TRYWAIT P2, [UR7], R0 ;  /* 0x00000000ff0005a7 */ /* 0x0004e20008041107 */
[----:B------:R-:W-:Y:S02]  /*3b40*/  UIADD3 UR66, UPT, UPT, UR6, 0x6, URZ ;  /* 0x0000000606427890 */ /* 0x000fe4000fffe0ff */
        /* <DEDUP_REMOVED lines=24> */
[----:B------:R-:W-:Y:S01]  /*3cd0*/  UIADD3 UR68, UPT, UPT, UR68, -0x1, URZ ;  /* 0xffffffff44447890 */ /* 0x000fe2000fffe0ff */
[----:B------:R-:W-:Y:S01]  /*3ce0*/  UMOV UR7, 0x40004040 ;  /* 0x4000404000077882 */ /* 0x000fe20000000000 */
[----:B------:R-:W-:Y:S01]  /*3cf0*/  UMOV UR76, 0x0 ;  /* 0x00000000004c7882 */ /* 0x000fe20000000000 */
[----:B------:R-:W-:Y:S01]  /*3d00*/  UMOV UR77, 0x4100910 ;  /* 0x04100910004d7882 */ /* 0x000fe20000000000 */
[----:B------:R-:W-:Y:S01]  /*3d10*/  UMOV UR5, 0x40004040 ;  /* 0x4000404000057882 */ /* 0x000fe20000000000 */
[----:B------:R-:W-:Y:S01]  /*3d20*/  UMOV UR23, 0x40004040 ;  /* 0x4000404000177882 */ /* 0x000fe20000000000 */
[----:B------:R1:W-:Y:S01]  /*3d30*/  UTCHMMA gdesc[UR4], gdesc[UR6], tmem[UR8], tmem[UR76], idesc[UR77], UP2 ;  /* 0x00ff4c06040075ea */ /* 0x0003e20009000008 */
[----:B------:R-:W-:Y:S01]  /*3d40*/  UPLOP3.LUT UP2, UPT, UPT, UPT, UPT, 0x80, 0x8 ;  /* 0x000000000008789c */ /* 0x000fe20003f4f070 */
[----:B------:R-:W-:Y:S01]  /*3d50*/  UMOV UR19, 0x40004040 ;  /* 0x4000404000137882 */ /* 0x000fe20000000000 */
[----:B------:R-:W-:Y:S01]  /*3d60*/  UMOV UR15, 0x40004040 ;  /* 0x40004040000f7882 */ /* 0x000fe20000000000 */
[----:B------:R4:W-:Y:S01]  /*3d70*/  UTCHMMA gdesc[UR18], gdesc[UR22], tmem[UR8], tmem[UR76], idesc[UR77], UPT ;  /* 0x00ff4c16120075ea */ /* 0x0009e2000b800008 */
[----:B------:R-:W-:Y:S01]  /*3d80*/  UMOV UR13, 0x40004040 ;  /* 0x40004040000d7882 */ /* 0x000fe20000000000 */
        /* <DEDUP_REMOVED lines=18> */
[----:B-1----:R-:W-:Y:S01]  /*3eb0*/  UIADD3 UR4, UPT, UPT, UR4, 0x606, URZ ;  /* 0x0000060604047890 */ /* 0x002fe2000fffe0ff */
[----:B------:R-:W-:Y:S01]  /*3ec0*/  UMOV UR6, 0x0 ;  /* 0x0000000000067882 */ /* 0x000fe20000000000 */
[----:B------:R-:W-:Y:S01]  /*3ed0*/  UMOV UR7, 0x4100910 ;  /* 0x0410091000077882 */ /* 0x000fe20000000000 */
[----:B------:R-:W-:Y:S01]  /*3ee0*/  UMOV UR31, 0x40004040 ;  /* 0x40004040001f7882 */ /* 0x000fe20000000000 */
[----:B----4-:R-:W-:Y:S01]  /*3ef0*/  UMOV UR22, 0x0 ;  /* 0x0000000000167882 */ /* 0x010fe20000000000 */
[----:B------:R-:W-:Y:S01]  /*3f00*/  UMOV UR23, 0x4100910 ;  /* 0x0410091000177882 */ /* 0x000fe20000000000 */
[----:B------:R-:W-:Y:S01]  /*3f10*/  R2UR.FILL UR77, R3 ;  /* 0x00000000034d72ca */ /* 0x000fe200004e0000 */
[----:B------:R1:W-:Y:S01]  /*3f20*/  UTCHMMA gdesc[UR12], gdesc[UR14], tmem[UR8], tmem[UR22], idesc[UR23], UPT ;  /* 0x00ff160e0c0075ea */ /* 0x0003e2000b800008 */
[----:B------:R-:W-:Y:S01]  /*3f30*/  R2UR.FILL UR76, R2 ;  /* 0x00000000024c72ca */ /* 0x000fe200004e0000 */
[----:B------:R-:W-:Y:S01]  /*3f40*/  UTCHMMA gdesc[UR64], gdesc[UR66], tmem[UR8], tmem[UR22], idesc[UR23], UPT ;  /* 0x00ff1642400075ea */ /* 0x000fe2000b800008 */
[----:B------:R-:W-:Y:S01]  /*3f50*/  UTCHMMA gdesc[UR60], gdesc[UR62], tmem[UR8], tmem[UR22], idesc[UR23], UPT ;  /* 0x00ff163e3c0075ea */ /* 0x000fe2000b800008 */
[----:B------:R-:W-:Y:S01]  /*3f60*/  UMOV UR18, 0x0 ;  /* 0x0000000000127882 */ /* 0x000fe20000000000 */
[----:B------:R-:W-:Y:S01]  /*3f70*/  UMOV UR19, 0x4100910 ;  /* 0x0410091000137882 */ /* 0x000fe20000000000 */
[----:B------:R-:W-:Y:S01]  /*3f80*/  UMOV UR29, 0x40004040 ;  /* 0x40004040001d7882 */ /* 0x000fe20000000000 */
[----:B------:R-:W-:Y:S01]  /*3f90*/  UTCHMMA gdesc[UR56], gdesc[UR58], tmem[UR8], tmem[UR18], idesc[UR19], UPT ;  /* 0x00ff123a380075ea */ /* 0x000fe2000b800008 */
[----:B------:R-:W-:Y:S01]  /*3fa0*/  UTCHMMA gdesc[UR52], gdesc[UR54], tmem[UR8], tmem[UR18], idesc[UR19], UPT ;  /* 0x00ff1236340075ea */ /* 0x000fe2000b800008 */
[----:B------:R-:W-:Y:S01]  /*3fb0*/  UTCHMMA gdesc[UR48], gdesc[UR50], tmem[UR8], tmem[UR18], idesc[UR19], UPT ;  /* 0x00ff1232300075ea */ /* 0x000fe2000b800008 */
[----:B------:R-:W-:Y:S01]  /*3fc0*/  UTCHMMA gdesc[UR44], gdesc[UR46], tmem[UR8], tmem[UR6], idesc[UR7], UPT ;  /* 0x00ff062e2c0075ea */ /* 0x000fe2000b800008 */
[----:B------:R-:W-:Y:S01]  /*3fd0*/  UMOV UR27, 0x40004040 ;  /* 0x40004040001b7882 */ /* 0x000fe20000000000 */
[----:B------:R-:W-:Y:S01]  /*3fe0*/  UMOV UR25, 0x40004040 ;  /* 0x4000404000197882 */ /* 0x000fe20000000000 */
[----:B------:R-:W-:Y:S01]  /*3ff0*/  UMOV UR21, 0x40004040 ;  /* 0x4000404000157882 */ /* 0x000fe20000000000 */
[----:B------:R-:W-:Y:S01]  /*4000*/  UMOV UR17, 0x40004040 ;  /* 0x4000404000117882 */ /* 0x000fe20000000000 */
[----:B------:R-:W-:Y:S01]  /*4010*/  UMOV UR11, 0x40004040 ;  /* 0x40004040000b7882 */ /* 0x000fe20000000000 */
[----:B-1----:R-:W-:Y:S01]  /*4020*/  UMOV UR12, 0x0 ;  /* 0x00000000000c7882 */ /* 0x002fe20000000000 */
[----:B------:R-:W-:Y:S01]  /*4030*/  UMOV UR13, 0x4100910 ;  /* 0x04100910000d7882 */ /* 0x000fe20000000000 */
[----:B------:R-:W-:Y:S01]  /*4040*/  UMOV UR14, 0x0 ;  /* 0x00000000000e7882 */ /* 0x000fe20000000000 */
[----:B------:R-:W-:Y:S01]  /*4050*/  UTCHMMA gdesc[UR40], gdesc[UR42], tmem[UR8], tmem[UR12], idesc[UR13], UPT ;  /* 0x00ff0c2a280075ea */ /* 0x000fe2000b800008 */
[----:B------:R-:W-:Y:S01]  /*4060*/  UTCHMMA gdesc[UR36], gdesc[UR38], tmem[UR8], tmem[UR6], idesc[UR7], UPT ;  /* 0x00ff0626240075ea */ /* 0x000fe2000b800008 */
[----:B------:R-:W-:Y:S01]  /*4070*/  UMOV UR15, 0x4100910 ;  /* 0x04100910000f7882 */ /* 0x000fe20000000000 */
[----:B------:R-:W-:Y:S01]  /*4080*/  UTCHMMA gdesc[UR32], gdesc[UR34], tmem[UR8], tmem[UR18], idesc[UR19], UPT ;  /* 0x00ff1222200075ea */ /* 0x000fe2000b800008 */
[----:B------:R-:W-:Y:S01]  /*4090*/  UTCHMMA gdesc[UR28], gdesc[UR30], tmem[UR8], tmem[UR14], idesc[UR15], UPT ;  /* 0x00ff0e1e1c0075ea */ /* 0x000fe2000b800008 */
[----:B------:R-:W-:Y:S01]  /*40a0*/  UTCHMMA gdesc[UR24], gdesc[UR26], tmem[UR8], tmem[UR12], idesc[UR13], UPT ;  /* 0x00ff0c1a180075ea */ /* 0x000fe2000b800008 */
[----:B------:R1:W-:Y:S01]  /*40b0*/  UTCHMMA gdesc[UR16], gdesc[UR20], tmem[UR8], tmem[UR6], idesc[UR7], UPT ;  /* 0x00ff0614100075ea */ /* 0x0003e2000b800008 */
[----:B------:R2:W-:Y:S01]  /*40c0*/  UTCHMMA gdesc[UR4], gdesc[UR10], tmem[UR8], tmem[UR76], idesc[UR77], UPT ;  /* 0x00ff4c0a040075ea */ /* 0x0005e2000b800008 */
[----:B------:R2:W-:Y:S01]  /*40d0*/  UTCBAR.MULTICAST [UR70], URZ, UR72 ;  /* 0x000000ff460073e9 */ /* 0x0005e20008000848 */
[----:B-1----:R-:W-:Y:S01]  /*40e0*/  UMOV UR7, UR9 ;  /* 0x0000000900077c82 */ /* 0x002fe20008000000 */
[----:B---3--:R-:W-:Y:S05]  /*40f0*/  BRA.U UP3, `(.L_x_68) ;  /* 0xfffffff903247547 */ /* 0x008fea000b83ffff */
.L_x_65:
[----:B--2---:R-:W-:Y:S02]  /*4100*/  R2UR UR4, R13 ;  /* 0x000000000d0472ca */ /* 0x004fe400000e0000 */
[----:B------:R-:W-:-:S04]  /*4110*/  ISETP.NE.AND P0, PT, R10, 0x2, PT ;  /* 0x000000020a00780c */ /* 0x000fc80003f05270 */
[----:B-1----:R-:W-:Y:S02]  /*4120*/  SEL R0, RZ, 0x1, P0 ;  /* 0x00000001ff007807 */ /* 0x002fe40000000000 */
[----:B------:R-:W-:Y:S02]  /*4130*/  SEL R10, R10, RZ, P0 ;  /* 0x000000ff0a0a7207 */ /* 0x000fe40000000000 */
[----:B------:R-:W-:-:S03]  /*4140*/  LOP3.LUT R9, R9, R0, RZ, 0x3c, !PT ;  /* 0x0000000009097212 */ /* 0x000fc600078e3cff */
[----:B------:R-:W-:Y:S02]  /*4150*/  UIADD3 UR5, UPT, UPT, UR4, 0x90, URZ ;  /* 0x0000009004057890 */ /* 0x000fe4000fffe0ff */
[----:B------:R-:W-:-:S04]  /*4160*/  UIADD3 UR4, UPT, UPT, UR75, 0x1, URZ ;  /* 0x000000014b047890 */ /* 0x000fc8000fffe0ff */
[----:B------:R-:W-:-:S03]  /*4170*/  UISETP.NE.AND UP0, UPT, UR4, 0x4, UPT ;  /* 0x000000040400788c */ /* 0x000fc6000bf05270 */
[----:B------:R1:W-:Y:S01]  /*4180*/  UTCBAR [UR5], URZ ;  /* 0x000000ff050073e9 */ /* 0x0003e200080000ff */
[----:B------:R-:W-:Y:S02]  /*4190*/  USEL UR6, URZ, 0x1, UP0 ;  /* 0x00000001ff067887 */ /* 0x000fe40008000000 */
[----:B------:R-:W-:-:S04]  /*41a0*/  USEL UR75, UR4, URZ, UP0 ;  /* 0x000000ff044b7287 */ /* 0x000fc80008000000 */
[----:B------:R-:W-:Y:S01]  /*41b0*/  LOP3.LUT R11, R11, UR6, RZ, 0x3c, !PT ;  /* 0x000000060b0b7c12 */ /* 0x000fe2000f8e3cff */
[----:B------:R-:W-:Y:S07]  /*41c0*/  @P1 BRA `(.L_x_69) ;  /* 0xfffffff400501947 */ /* 0x000fee000383ffff */
[----:B------:R-:W2:Y:S01]  /*41d0*/  S2UR UR8, SR_CgaCtaId ;  /* 0x00000000000879c3 */ /* 0x000ea20000008800 */
[----:B------:R-:W-:Y:S01]  /*41e0*/  ELECT P0, URZ, PT ;  /* 0x0000000000ff782f */ /* 0x000fe20003800000 */
[----:B------:R-:W-:Y:S01]  /*41f0*/  IMAD.MOV.U32 R0, RZ, RZ, 0x1 ;  /* 0x00000001ff007424 */ /* 0x000fe200078e00ff */
[----:B------:R-:W-:Y:S01]  /*4200*/  UIADD3 UR71, UPT, UPT, UR71, 0xb0, URZ ;  /* 0x000000b047477890 */ /* 0x000fe2000fffe0ff */
[----:B------:R-:W-:Y:S01]  /*4210*/  SHF.L.U32 R2, R11, 0x1f, RZ ;  /* 0x0000001f0b027819 */ /* 0x000fe200000006ff */
[----:B------:R-:W-:-:S03]  /*4220*/  UMOV UR4, 0x40 ;  /* 0x0000004000047882 */ /* 0x000fc60000000000 */
[----:B------:R-:W-:Y:S01]  /*4230*/  UVIRTCOUNT.DEALLOC.SMPOOL 0x80 ;  /* 0x000000800000784c */ /* 0x000fe20000000000 */
[----:B--2---:R-:W-:Y:S02]  /*4240*/  ULEA UR8, UR8, UR4, 0x18 ;  /* 0x0000000408087291 */ /* 0x004fe4000f8ec0ff */
[----:B------:R-:W-:-:S07]  /*4250*/  ULEA UR4, UR75, UR71, 0x3 ;  /* 0x000000474b047291 */ /* 0x000fce000f8e18ff */
[----:B------:R2:W-:Y:S02]  /*4260*/  @P0 STS.U8 [UR8+0x1c], R0 ;  /* 0x00001c00ff000988 */ /* 0x0005e40008000008 */
[----:B------:R-:W3:Y:S02]  /*4270*/  SYNCS.PHASECHK.TRANS64.TRYWAIT P0, [UR4], R2 ;  /* 0x00000002ff0075a7 */ /* 0x000ee40008001104 */
[----:B--23--:R-:W-:Y:S05]  /*4280*/  @!P0 BRA `(.L_x_70) ;  /* 0x0000004000d08947 */ /* 0x00cfea0003800000 */
.L_x_143:
[----:B------:R-:W-:-:S04]  /*4290*/  UIADD3 UR4, UPT, UPT, UR75, 0x1, URZ ;  /* 0x000000014b047890 */ /* 0x000fc8000fffe0ff */
[----:B------:R-:W-:-:S04]  /*42a0*/  UISETP.NE.AND UP0, UPT, UR4, 0x4, UPT ;  /* 0x000000040400788c */ /* 0x000fc8000bf05270 */
[----:B------:R-:W-:Y:S02]  /*42b0*/  USEL UR6, URZ, 0x1, UP0 ;  /* 0x00000001ff067887 */ /* 0x000fe40008000000 */
[----:B------:R-:W-:-:S04]  /*42c0*/  USEL UR4, UR4, URZ, UP0 ;  /* 0x000000ff04047287 */ /* 0x000fc80008000000 */
[----:B-1----:R-:W-:Y:S01]  /*42d0*/  ULEA UR5, UR4, UR71, 0x3 ;  /* 0x0000004704057291 */ /* 0x002fe2000f8e18ff */
[----:B--2---:R-:W-:-:S04]  /*42e0*/  LOP3.LUT R2, R11, UR6, RZ, 0x3c, !PT ;  /* 0x000000060b027c12 */ /* 0x004fc8000f8e3cff */
[----:B------:R-:W-:-:S04]  /*42f0*/  SHF.L.U32 R3, R2, 0x1f, RZ ;  /* 0x0000001f02037819 */ /* 0x000fc800000006ff */
[----:B------:R-:W1:Y:S02]  /*4300*/  SYNCS.PHASECHK.TRANS64.TRYWAIT P0, [UR5], R3 ;  /* 0x00000003ff0075a7 */ /* 0x000e640008001105 */
[----:B-1----:R-:W-:Y:S05]  /*4310*/  @!P0 BRA `(.L_x_71) ;  /* 0x0000004000c48947 */ /* 0x002fea0003800000 */
.L_x_145:
        /* <DEDUP_REMOVED lines=9> */
.L_x_147:
[----:B------:R-:W-:-:S04]  /*43b0*/  UIADD3 UR4, UPT, UPT, UR4, 0x1, URZ ;  /* 0x0000000104047890 */ /* 0x000fc8000fffe0ff */
[----:B------:R-:W-:-:S04]  /*43c0*/  UISETP.NE.AND UP0, UPT, UR4, 0x4, UPT ;  /* 0x000000040400788c */ /* 0x000fc8000bf05270 */
[----:B------:R-:W-:Y:S02]  /*43d0*/  USEL UR5, URZ, 0x1, UP0 ;  /* 0x00000001ff057887 */ /* 0x000fe40008000000 */
[----:B------:R-:W-:-:S04]  /*43e0*/  USEL UR4, UR4, URZ, UP0 ;  /* 0x000000ff04047287 */ /* 0x000fc80008000000 */
[----:B------:R-:W-:Y:S01]  /*43f0*/  ULEA UR4, UR4, UR71, 0x3 ;  /* 0x0000004704047291 */ /* 0x000fe2000f8e18ff */
[----:B------:R-:W-:-:S04]  /*4400*/  LOP3.LUT R2, R2, UR5, RZ, 0x3c, !PT ;  /* 0x0000000502027c12 */ /* 0x000fc8000f8e3cff */
[----:B------:R-:W-:-:S04]  /*4410*/  SHF.L.U32 R2, R2, 0x1f, RZ ;  /* 0x0000001f02027819 */ /* 0x000fc800000006ff */
[----:B------:R-:W2:Y:S02]  /*4420*/  SYNCS.PHASECHK.TRANS64.TRYWAIT P0, [UR4], R2 ;  /* 0x00000002ff0075a7 */ /* 0x000ea40008001104 */
[----:B--2---:R-:W-:Y:S05]  /*4430*/  @!P0 BRA `(.L_x_73) ;  /* 0x0000004000ac8947 */ /* 0x004fea0003800000 */
.L_x_149:
[----:B------:R-:W-:Y:S01]  /*4440*/  NOP ;  /* 0x0000000000007918 */ /* 0x000fe20000000000 */
[----:B-1----:R-:W1:Y:S01]  /*4450*/  LDS R0, [UR8+0x14] ;  /* 0x00001408ff007984 */ /* 0x002e620008000800 */
[----:B------:R-:W-:Y:S01]  /*4460*/  R2UR UR4, R15 ;  /* 0x000000000f0472ca */ /* 0x000fe200000e0000 */
[----:B------:R-:W-:Y:S01]  /*4470*/  UMOV UR5, 0xffff ;  /* 0x0000ffff00057882 */ /* 0x000fe20000000000 */
[----:B------:R-:W-:-:S11]  /*4480*/  UMOV UR6, 0x1 ;  /* 0x0000000100067882 */ /* 0x000fd60000000000 */
[----:B------:R-:W-:-:S04]  /*4490*/  ULOP3.LUT UR4, UR4, 0xffff, URZ, 0xc0, !UPT ;  /* 0x0000ffff04047892 */ /* 0x000fc8000f8ec0ff */
[----:B------:R-:W-:-:S04]  /*44a0*/  USHF.R.U32.HI UR4, URZ, 0x5, UR4 ;  /* 0x00000005ff047899 */ /* 0x000fc80008011604 */
[----:B------:R-:W-:Y:S02]  /*44b0*/  USHF.L.U32 UR5, UR5, UR4, URZ ;  /* 0x0000000405057299 */ /* 0x000fe400080006ff */
[----:B------:R-:W-:-:S04]  /*44c0*/  USHF.L.U32 UR4, UR6, UR4, URZ ;  /* 0x0000000406047299 */ /* 0x000fc800080006ff */
[----:B-1----:R-:W-:-:S04]  /*44d0*/  LOP3.LUT R0, R0, UR5, RZ, 0xc0, !PT ;  /* 0x0000000500007c12 */ /* 0x002fc8000f8ec0ff */
[----:B------:R-:W-:-:S13]  /*44e0*/  ISETP.NE.AND P0, PT, R0, UR5, PT ;  /* 0x0000000500007c0c */ /* 0x000fda000bf05270 */
[----:B------:R-:W-:Y:S05]  /*44f0*/  @P0 BRA `(.L_x_74) ;  /* 0x0000000000580947 */ /* 0x000fea0003800000 */
[----:B------:R-:W1:Y:S02]  /*4500*/  LDS R0, [UR8+0x18] ;  /* 0x00001808ff007984 */ /* 0x000e640008000800 */
[----:B-1----:R-:W-:-:S04]  /*4510*/  LOP3.LUT R0, R0, UR4, RZ, 0xc0, !PT ;  /* 0x0000000400007c12 */ /* 0x002fc8000f8ec0ff */
[----:B------:R-:W-:-:S13]  /*4520*/  ISETP.NE.AND P0, PT, R0, UR4, PT ;  /* 0x0000000400007c0c */ /* 0x000fda000bf05270 */
[----:B------:R-:W-:Y:S05]  /*4530*/  @P0 BRA `(.L_x_75) ;  /* 0x00000000003c0947 */ /* 0x000fea0003800000 */
[----:B------:R-:W1:Y:S01]  /*4540*/  S2R R2, SR_LANEID ;  /* 0x0000000000027919 */ /* 0x000e620000000000 */
[----:B------:R-:W-:-:S06]  /*4550*/  ULOP3.LUT UR5, URZ, UR5, URZ, 0x33, !UPT ;  /* 0x00000005ff057292 */ /* 0x000fcc000f8e33ff */
[----:B------:R-:W-:-:S04]  /*4560*/  IMAD.U32 R0, RZ, RZ, UR5 ;  /* 0x00000005ff007e24 */ /* 0x000fc8000f8e00ff */
[----:B------:R2:W3:Y:S02]  /*4570*/  REDUX UR7, R0 ;  /* 0x00000000000773c4 */ /* 0x0004e40000000000 */
[----:B------:R4:W-:Y:S01]  /*4580*/  UTCATOMSWS.AND URZ, UR5 ;  /* 0x0000000500ff79e3 */ /* 0x0009e20008000000 */
[----:B--2---:R-:W-:Y:S01]  /*4590*/  LOP3.LUT R0, RZ, UR4, RZ, 0x33, !PT ;  /* 0x00000004ff007c12 */ /* 0x004fe2000f8e33ff */
[----:B------:R-:W-:Y:S02]  /*45a0*/  VOTEU.ANY UR4, UPT, PT ;  /* 0x0000000000047886 */ /* 0x000fe400038e0100 */
[----:B------:R-:W-:Y:S02]  /*45b0*/  UFLO.U32 UR4, UR4 ;  /* 0x00000004000472bd */ /* 0x000fe400080e0000 */
[----:B------:R-:W2:Y:S04]  /*45c0*/  REDUX UR6, R0 ;  /* 0x00000000000673c4 */ /* 0x000ea80000000000 */
[----:B-1----:R-:W-:-:S02]  /*45d0*/  ISETP.EQ.U32.AND P0, PT, R2, UR4, PT ;  /* 0x0000000402007c0c */ /* 0x002fc4000bf02070 */
[----:B---3--:R-:W-:-:S11]  /*45e0*/  MOV R2, UR7 ;  /* 0x0000000700027c02 */ /* 0x008fd60008000f00 */
[----:B------:R4:W-:Y:S01]  /*45f0*/  @P0 ATOMS.AND RZ, [UR8+0x14], R2 ;  /* 0x00001402ffff098c */ /* 0x0009e2000a800008 */
[----:B--2---:R-:W-:-:S05]  /*4600*/  IMAD.U32 R0, RZ, RZ, UR6 ;  /* 0x00000006ff007e24 */ /* 0x004fca000f8e00ff */
[----:B------:R4:W-:Y:S01]  /*4610*/  @P0 ATOMS.AND RZ, [UR8+0x18], R0 ;  /* 0x00001800ffff098c */ /* 0x0009e2000a800008 */
[----:B------:R-:W-:Y:S05]  /*4620*/  BRA `(.L_x_76) ;  /* 0x0000000000147947 */ /* 0x000fea0003800000 */
.L_x_75:
[----:B------:R-:W-:Y:S02]  /*4630*/  MOV R2, 0x4650 ;  /* 0x0000465000027802 */ /* 0x000fe40000000f00 */
[----:B-----5:R-:W-:Y:S05]  /*4640*/  CALL.REL.NOINC `($__internal_0_$__cuda_sm10x_tcgen05_guardrail_trap_col_being_dealloced_not_returned_by_alloc) ;  /* 0x00000044001c7944 */ /* 0x020fea0003c00000 */
[----:B------:R-:W-:Y:S05]  /*4650*/  BRA `(.L_x_76) ;  /* 0x0000000000087947 */ /* 0x000fea0003800000 */
.L_x_74:
[----:B------:R-:W-:Y:S02]  /*4660*/  MOV R2, 0x4680 ;  /* 0x0000468000027802 */ /* 0x000fe40000000f00 */
[----:B-----5:R-:W-:Y:S05]  /*4670*/  CALL.REL.NOINC `($__internal_2_$__cuda_sm10x_tcgen05_guardrail_trap_unallocated_columns_being_dealloced) ;  /* 0x0000004400287944 */ /* 0x020fea0003c00000 */
.L_x_76:
[----:B------:R-:W-:Y:S01]  /*4680*/  NOP ;  /* 0x0000000000007918 */ /* 0x000fe20000000000 */
[----:B----4-:R-:W-:Y:S05]  /*4690*/  EXIT ;  /* 0x000000000000794d */ /* 0x010fea0003800000 */
.L_x_58:
[----:B------:R-:W-:-:S09]  /*46a0*/  UISETP.NE.OR UP0, UPT, UR18, 0x3, !UP3 ;  /* 0x000000031200788c */ /* 0x000fd2000df05670 */
[----:B------:R-:W-:Y:S05]  /*46b0*/  BRA.U UP0, `(.L_x_77) ;  /* 0x0000001100247547 */ /* 0x000fea000b800000 */
[----:B------:R-:W2:Y:S01]  /*46c0*/  LDCU.64 UR4, c[0x0][0x888] ;  /* 0x00011100ff0477ac */ /* 0x000ea20008000a00 */
[----:B------:R-:W3:Y:S01]  /*46d0*/  LDC.64 R12, c[0x0][0x348] ;  /* 0x0000d200ff0c7b82 */ /* 0x000ee20000000a00 */
[----:B------:R-:W-:Y:S02]  /*46e0*/  HFMA2 R9, -RZ, RZ, 0, 0 ;  /* 0x00000000ff097431 */ /* 0x000fe400000001ff */
[----:B------:R-:W-:Y:S01]  /*46f0*/  IMAD.MOV.U32 R11, RZ, RZ, 0x1 ;  /* 0x00000001ff0b7424 */ /* 0x000fe200078e00ff */
[----:B------:R-:W4:Y:S01]  /*4700*/  LDCU UR36, c[0x0][0x370] ;  /* 0x00006e00ff2477ac */ /* 0x000f220008000800 */
[----:B------:R-:W-:Y:S01]  /*4710*/  IMAD.MOV.U32 R10, RZ, RZ, RZ ;  /* 0x000000ffff0a7224 */ /* 0x000fe200078e00ff */
[----:B------:R-:W-:Y:S01]  /*4720*/  MOV R3, 0x2000 ;  /* 0x0000200000037802 */ /* 0x000fe20000000f00 */
[----:B------:R-:W4:Y:S01]  /*4730*/  LDCU.128 UR32, c[0x0][0xb10] ;  /* 0x00016200ff2077ac */ /* 0x000f220008000c00 */
[----:B------:R-:W1:Y:S01]  /*4740*/  LDCU UR29, c[0x0][0x374] ;  /* 0x00006e80ff1d77ac */ /* 0x000e620008000800 */
[----:B------:R-:W1:Y:S01]  /*4750*/  LDCU.64 UR30, c[0x0][0x890] ;  /* 0x00011200ff1e77ac */ /* 0x000e620008000a00 */
[----:B--2---:R-:W-:Y:S01]  /*4760*/  UISETP.NE.U32.AND UP0, UPT, UR4, URZ, UPT ;  /* 0x000000ff0400728c */ /* 0x004fe2000bf05070 */
[----:B------:R-:W2:Y:S01]  /*4770*/  LDCU UR15, c[0x0][0xb0c] ;  /* 0x00016180ff0f77ac */ /* 0x000ea20008000800 */
[----:B------:R-:W3:Y:S01]  /*4780*/  LDCU UR41, c[0x0][0xb20] ;  /* 0x00016400ff2977ac */ /* 0x000ee20008000800 */
[----:B------:R-:W3:Y:S01]  /*4790*/  LDCU UR4, c[0x0][0xb30] ;  /* 0x00016600ff0477ac */ /* 0x000ee20008000800 */
[----:B----4-:R-:W-:-:S02]  /*47a0*/  UIMAD.WIDE.U32 UR6, UR36, UR32, URZ ;  /* 0x00000020240672a5 */ /* 0x010fc4000f8e00ff */
[----:B-1----:R-:W-:Y:S02]  /*47b0*/  UIMAD.WIDE.U32 UR8, UR29, UR35, URZ ;  /* 0x000000231d0872a5 */ /* 0x002fe4000f8e00ff */
[----:B------:R-:W-:Y:S02]  /*47c0*/  USEL UR40, URZ, 0x1, UP5 ;  /* 0x00000001ff287887 */ /* 0x000fe4000a800000 */
[----:B------:R-:W-:Y:S02]  /*47d0*/  UISETP.NE.U32.AND UP6, UPT, UR30, URZ, UPT ;  /* 0x000000ff1e00728c */ /* 0x000fe4000bfc5070 */
[----:B------:R-:W-:Y:S01]  /*47e0*/  UISETP.NE.AND.EX UP5, UPT, UR5, URZ, UPT, UP0 ;  /* 0x000000ff0500728c */ /* 0x000fe2000bfa5300 */
[----:B------:R-:W-:Y:S01]  /*47f0*/  UMOV UR24, 0x400 ;  /* 0x0000040000187882 */ /* 0x000fe20000000000 */
[----:B------:R-:W-:Y:S01]  /*4800*/  UISETP.NE.AND UP0, UPT, UR39, 0x1, UPT ;  /* 0x000000012700788c */ /* 0x000fe2000bf05270 */
[----:B------:R-:W-:Y:S01]  /*4810*/  UMOV UR6, UR7 ;  /* 0x0000000700067c82 */ /* 0x000fe20008000000 */
[----:B------:R-:W-:Y:S01]  /*4820*/  UMOV UR37, UR9 ;  /* 0x0000000900257c82 */ /* 0x000fe20008000000 */
[----:B--2---:R-:W-:Y:S01]  /*4830*/  UISETP.NE.AND UP0, UPT, UR15, 0x1, UPT ;  /* 0x000000010f00788c */ /* 0x004fe2000bf05270 */
[----:B------:R-:W-:Y:S01]  /*4840*/  UMOV UR25, URZ ;  /* 0x000000ff00197c82 */ /* 0x000fe20008000000 */
[----:B------:R-:W-:-:S02]  /*4850*/  UPLOP3.LUT UP4, UPT, UPT, UPT, UPT, 0x40, 0x4 ;  /* 0x000000000004789c */ /* 0x000fc40003f8e870 */
[----:B------:R-:W-:Y:S01]  /*4860*/  UISETP.GE.AND UP2, UPT, UR39, 0x1, UPT ;  /* 0x000000012700788c */ /* 0x000fe2000bf46270 */
[----:B------:R-:W1:Y:S01]  /*4870*/  LDCU.64 UR16, c[0x0][0xb28] ;  /* 0x00016500ff1077ac */ /* 0x000e620008000a00 */
[----:B------:R-:W-:Y:S02]  /*4880*/  ULEA UR24, UR55, UR24, 0x18 ;  /* 0x0000001837187291 */ /* 0x000fe4000f8ec0ff */
[----:B------:R-:W-:Y:S02]  /*4890*/  UISETP.NE.AND.EX UP6, UPT, UR31, URZ, UPT, UP6 ;  /* 0x000000ff1f00728c */ /* 0x000fe4000bfc5360 */
[----:B------:R-:W-:Y:S02]  /*48a0*/  USHF.R.U32.HI UR38, URZ, UR33, UR6 ;  /* 0x00000021ff267299 */ /* 0x000fe40008011606 */
[----:B---3--:R-:W-:Y:S02]  /*48b0*/  USHF.R.U32.HI UR37, URZ, UR41, UR37 ;  /* 0x00000029ff257299 */ /* 0x008fe40008011625 */
[----:B------:R-:W-:-:S02]  /*48c0*/  UISETP.NE.AND UP0, UPT, UR34, 0x1, UPT ;  /* 0x000000012200788c */ /* 0x000fc4000bf05270 */
[----:B------:R-:W-:-:S11]  /*48d0*/  UISETP.NE.AND UP3, UPT, UR4, 0x1, UPT ;  /* 0x000000010400788c */ /* 0x000fd6000bf65270 */
.L_x_86:
[C---:B------:R-:W-:Y:S02]  /*48e0*/  LEA R8, R10.reuse, UR24, 0x3 ;  /* 0x000000180a087c11 */ /* 0x040fe4000f8e18ff */
[----:B------:R-:W-:Y:S02]  /*48f0*/  SHF.L.U32 R0, R9, 0x1f, RZ ;  /* 0x0000001f09007819 */ /* 0x000fe400000006ff */
[----:B------:R-:W-:Y:S02]  /*4900*/  LEA R4, R10, UR24, 0x4 ;  /* 0x000000180a047c11 */ /* 0x000fe4000f8e20ff */
[----:B--2---:R-:W2:Y:S02]  /*4910*/  SYNCS.PHASECHK.TRANS64.TRYWAIT P0, [R8+URZ+0x70], R0 ;  /* 0x00007000080075a7 */ /* 0x004ea400080011ff */
[----:B--2---:R-:W-:Y:S05]  /*4920*/  @!P0 BRA `(.L_x_78) ;  /* 0x0000003c00888947 */ /* 0x004fea0003800000 */
.L_x_150:
[----:B------:R-:W3:Y:S01]  /*4930*/  LDS.128 R4, [R4+0x100] ;  /* 0x0001000004047984 */ /* 0x000ee20000000c00 */
[----:B------:R-:W-:Y:S01]  /*4940*/  UISETP.GE.AND UP0, UPT, UR39, 0x1, UPT ;  /* 0x000000012700788c */ /* 0x000fe2000bf06270 */
[----:B------:R-:W-:Y:S01]  /*4950*/  @!PT LDS RZ, [RZ] ;  /* 0x00000000fffff984 */ /* 0x000fe20000000800 */
[----:B------:R-:W-:Y:S01]  /*4960*/  @!PT LDS RZ, [RZ] ;  /* 0x00000000fffff984 */ /* 0x000fe20000000800 */
[----:B------:R-:W-:Y:S01]  /*4970*/  @!PT LDS RZ, [RZ] ;  /* 0x00000000fffff984 */ /* 0x000fe20000000800 */
[----:B------:R-:W-:Y:S01]  /*4980*/  @!PT LDS RZ, [RZ] ;  /* 0x00000000fffff984 */ /* 0x000fe20000000800 */
[----:B------:R4:W-:Y:S06]  /*4990*/  MEMBAR.ALL.CTA ;  /* 0x0000000000007992 */ /* 0x0009ec0000008000 */
[----:B----4-:R-:W4:Y:S01]  /*49a0*/  FENCE.VIEW.ASYNC.S ;  /* 0x00000000000073c6 */ /* 0x010f220000000000 */
[----:B---3--:R-:W-:Y:S11]  /*49b0*/  LOP3.LUT P0, RZ, R6, 0x1, RZ, 0xc0, !PT ;  /* 0x0000000106ff7812 */ /* 0x008ff6000780c0ff */
[----:B------:R-:W-:Y:S02]  /*49c0*/  @!UPT UIADD3 URZ, UPT, UPT, URZ, URZ, URZ ;  /* 0x000000fffffff290 */ /* 0x000fe4000fffe0ff */
[----:B----4-:R-:W-:Y:S01]  /*49d0*/  VOTEU.ANY UP2, P0 ;  /* 0x0000000000ff7886 */ /* 0x010fe20000040100 */
[----:B------:R-:W-:Y:S11]  /*49e0*/  PLOP3.LUT P0, PT, PT, PT, UP2, 0x80, 0x8 ;  /* 0x000000000008781c */ /* 0x000ff60003f0f028 */
[----:B------:R-:W-:Y:S02]  /*49f0*/  @!UPT UIADD3 URZ, UPT, UPT, URZ, URZ, URZ ;  /* 0x000000fffffff290 */ /* 0x000fe4000fffe0ff */
[----:B--2---:R-:W-:Y:S02]  /*4a00*/  @P0 SHF.R.U32.HI R0, RZ, 0x10, R5 ;  /* 0x00000010ff000819 */ /* 0x004fe40000011605 */
[----:B------:R-:W-:Y:S02]  /*4a10*/  @P0 MOV R2, R4 ;  /* 0x0000000400020202 */ /* 0x000fe40000000f00 */
[----:B------:R-:W-:Y:S01]  /*4a20*/  @P0 R2UR UR4, R0 ;  /* 0x00000000000402ca */ /* 0x000fe200000e0000 */
[----:B------:R-:W-:Y:S01]  /*4a30*/  VIADD R0, R8, 0x80 ;  /* 0x0000008008007836 */ /* 0x000fe20000000000 */
[----:B------:R-:W-:Y:S02]  /*4a40*/  @P0 LOP3.LUT R4, R5, 0xffff, RZ, 0xc0, !PT ;  /* 0x0000ffff05040812 */ /* 0x000fe400078ec0ff */
[----:B------:R-:W-:Y:S02]  /*4a50*/  @P0 R2UR UR6, R2 ;  /* 0x00000000020602ca */ /* 0x000fe400000e0000 */
[----:B------:R-:W-:Y:S02]  /*4a60*/  PRMT R0, RZ, 0x654, R0 ;  /* 0x00000654ff007816 */ /* 0x000fe40000000000 */
[----:B------:R-:W-:Y:S02]  /*4a70*/  @P0 R2UR UR5, R4 ;  /* 0x00000000040502ca */ /* 0x000fe400000e0000 */
[----:B------:R2:W-:Y:S03]  /*4a80*/  SYNCS.ARRIVE.TRANS64.RED.A1T0 RZ, [R0+URZ], RZ ;  /* 0x000000ff00ff79a7 */ /* 0x0005e600081004ff */
[----:B------:R-:W-:Y:S04]  /*4a90*/  @UP2 UMOV UR28, UR4 ;  /* 0x00000004001c2c82 */ /* 0x000fe80008000000 */
[----:B------:R-:W-:Y:S04]  /*4aa0*/  @UP2 UMOV UR14, UR6 ;  /* 0x00000006000e2c82 */ /* 0x000fe80008000000 */
[----:B------:R-:W-:Y:S01]  /*4ab0*/  @UP2 UMOV UR13, UR5 ;  /* 0x00000005000d2c82 */ /* 0x000fe20008000000 */
[----:B------:R-:W-:Y:S05]  /*4ac0*/  BRA.U !UP0, `(.L_x_79) ;  /* 0x0000000108c07547 */ /* 0x000fea000b800000 */
[----:B------:R-:W-:Y:S02]  /*4ad0*/  UIMAD.WIDE.U32 UR8, UR13, UR35, URZ ;  /* 0x000000230d0872a5 */ /* 0x000fe4000f8e00ff */
[----:B------:R-:W-:Y:S02]  /*4ae0*/  UP2UR UR12, UPR, URZ, 0x4 ;  /* 0x00000004ff0c7883 */ /* 0x000fe40008000000 */
[----:B------:R-:W-:Y:S02]  /*4af0*/  UISETP.NE.AND UP2, UPT, UR34, 0x1, UPT ;  /* 0x000000012200788c */ /* 0x000fe4000bf45270 */
[----:B------:R-:W-:Y:S02]  /*4b00*/  UIMAD.WIDE.U32 UR10, UR14, UR32, URZ ;  /* 0x000000200e0a72a5 */ /* 0x000fe4000f8e00ff */
[----:B------:R-:W-:Y:S02]  /*4b10*/  USEL UR4, UR29, UR37, !UP2 ;  /* 0x000000251d047287 */ /* 0x000fe4000d000000 */
[----:B------:R-:W-:Y:S02]  /*4b20*/  UISETP.NE.AND UP0, UPT, UR15, 0x1, UPT ;  /* 0x000000010f00788c */ /* 0x000fe4000bf05270 */
[----:B------:R-:W-:Y:S02]  /*4b30*/  UP2UR UR22, UPR, URZ, 0x2 ;  /* 0x00000002ff167883 */ /* 0x000fe40008000000 */
[----:B------:R-:W-:Y:S02]  /*4b40*/  UISETP.NE.AND UP1, UPT, UR39, 0x1, UPT ;  /* 0x000000012700788c */ /* 0x000fe4000bf25270 */
[----:B-1----:R-:W-:Y:S02]  /*4b50*/  UIMAD.WIDE.U32 UR18, UR4, UR16, URZ ;  /* 0x00000010041272a5 */ /* 0x002fe4000f8e00ff */
[----:B------:R-:W-:Y:S01]  /*4b60*/  USEL UR7, UR36, UR38, !UP0 ;  /* 0x0000002624077287 */ /* 0x000fe2000c000000 */
[----:B------:R-:W-:Y:S02]  /*4b70*/  UMOV UR5, UR9 ;  /* 0x0000000900057c82 */ /* 0x000fe40008000000 */
[----:B------:R-:W-:Y:S02]  /*4b80*/  USHF.R.U32.HI UR6, URZ, UR41, UR5 ;  /* 0x00000029ff067299 */ /* 0x000fe40008011605 */
[----:B------:R-:W-:Y:S02]  /*4b90*/  UIMAD.WIDE.U32 UR20, UR7, UR16, URZ ;  /* 0x00000010071472a5 */ /* 0x000fe4000f8e00ff */
[----:B------:R-:W-:Y:S02]  /*4ba0*/  USEL UR6, UR13, UR6, !UP2 ;  /* 0x000000060d067287 */ /* 0x000fe4000d000000 */
[----:B------:R-:W-:Y:S01]  /*4bb0*/  UISETP.NE.AND UP2, UPT, UR12, URZ, UPT ;  /* 0x000000ff0c00728c */ /* 0x000fe2000bf45270 */
[----:B------:R-:W-:Y:S01]  /*4bc0*/  UMOV UR5, UR11 ;  /* 0x0000000b00057c82 */ /* 0x000fe20008000000 */
[----:B------:R-:W-:Y:S02]  /*4bd0*/  UIMAD.WIDE.U32 UR10, UR6, UR16, URZ ;  /* 0x00000010060a72a5 */ /* 0x000fe4000f8e00ff */
[----:B------:R-:W-:Y:S03]  /*4be0*/  USHF.R.U32.HI UR8, URZ, UR33, UR5 ;  /* 0x00000021ff087299 */ /* 0x000fe60008011605 */
[----:B------:R-:W-:Y:S02]  /*4bf0*/  UMOV UR5, UR19 ;  /* 0x0000001300057c82 */ /* 0x000fe40008000000 */
[----:B------:R-:W-:Y:S03]  /*4c00*/  @UP1 USHF.R.U32.HI UR4, URZ, UR17, UR5 ;  /* 0x00000011ff041299 */ /* 0x000fe60008011605 */
[----:B------:R-:W-:Y:S01]  /*4c10*/  UMOV UR5, UR21 ;  /* 0x0000001500057c82 */ /* 0x000fe20008000000 */
[----:B------:R-:W-:Y:S02]  /*4c20*/  UIMAD UR4, UR39, UR4, URZ ;  /* 0x00000004270472a4 */ /* 0x000fe4000f8e02ff */
[----:B------:R-:W-:Y:S02]  /*4c30*/  @UP1 USHF.R.U32.HI UR7, URZ, UR17, UR5 ;  /* 0x00000011ff071299 */ /* 0x000fe40008011605 */
[----:B------:R-:W-:Y:S02]  /*4c40*/  USEL UR5, UR14, UR8, !UP0 ;  /* 0x000000080e057287 */ /* 0x000fe4000c000000 */
[----:B------:R-:W-:Y:S02]  /*4c50*/  UIMAD UR8, UR39, UR7, URZ ;  /* 0x00000007270872a4 */ /* 0x000fe4000f8e02ff */
[----:B------:R-:W-:Y:S03]  /*4c60*/  UISETP.GE.AND UP0, UPT, UR6, UR4, UPT ;  /* 0x000000040600728c */ /* 0x000fe6000bf06270 */
[----:B------:R-:W-:Y:S01]  /*4c70*/  UMOV UR4, UR11 ;  /* 0x0000000b00047c82 */ /* 0x000fe20008000000 */
[----:B------:R-:W-:Y:S02]  /*4c80*/  UISETP.GE.OR UP0, UPT, UR5, UR8, UP0 ;  /* 0x000000080500728c */ /* 0x000fe40008706670 */
[----:B------:R-:W-:Y:S02]  /*4c90*/  USHF.R.U32.HI UR4, URZ, UR17, UR4 ;  /* 0x00000011ff047299 */ /* 0x000fe40008011604 */
[----:B------:R-:W-:Y:S02]  /*4ca0*/  UIMAD.WIDE.U32 UR8, UR5, UR16, URZ ;  /* 0x00000010050872a5 */ /* 0x000fe4000f8e00ff */
[----:B------:R-:W-:Y:S04]  /*4cb0*/  USEL UR10, UR6, UR4, !UP1 ;  /* 0x00000004060a7287 */ /* 0x000fe8000c800000 */
[----:B------:R-:W-:Y:S01]  /*4cc0*/  UIADD3 UR11, UPT, UPT, -UR10, URZ, URZ ;  /* 0x000000ff0a0b7290 */ /* 0x000fe2000fffe1ff */
[----:B------:R-:W-:Y:S02]  /*4cd0*/  @!UP0 UMOV UR4, UR9 ;  /* 0x0000000900048c82 */ /* 0x000fe40008000000 */
[----:B------:R-:W-:Y:S02]  /*4ce0*/  @!UP0 USHF.R.U32.HI UR4, URZ, UR17, UR4 ;  /* 0x00000011ff048299 */ /* 0x000fe40008011604 */
[----:B------:R-:W-:Y:S02]  /*4cf0*/  UIMAD UR8, UR39, UR11, UR6 ;  /* 0x0000000b270872a4 */ /* 0x000fe4000f8e0206 */
[----:B------:R-:W-:Y:S02]  /*4d00*/  @!UP0 USEL UR4, UR5, UR4, !UP1 ;  /* 0x0000000405048287 */ /* 0x000fe4000c800000 */
[----:B------:R-:W-:Y:S02]  /*4d10*/  UISETP.NE.AND UP1, UPT, UR22, URZ, UPT ;  /* 0x000000ff1600728c */ /* 0x000fe4000bf25270 */
[----:B------:R-:W-:Y:S02]  /*4d20*/  @!UP0 UIMAD UR8, UR7, UR8, UR4 ;  /* 0x00000008070882a4 */ /* 0x000fe4000f8e0204 */
[----:B------:R-:W-:Y:S02]  /*4d30*/  @!UP0 UIADD3 UR9, UPT, UPT, UR10, -UR4, URZ ;  /* 0x800000040a098290 */ /* 0x000fe4000fffe0ff */
[----:B------:R-:W-:Y:S02]  /*4d40*/  UIADD3 UR4, UPT, UPT, -UR5, URZ, URZ ;  /* 0x000000ff05047290 */ /* 0x000fe4000fffe1ff */
[----:B------:R-:W-:Y:S02]  /*4d50*/  UIADD3 UR7, UPT, UPT, -UR6, URZ, URZ ;  /* 0x000000ff06077290 */ /* 0x000fe4000fffe1ff */
[----:B------:R-:W-:Y:S02]  /*4d60*/  @!UP0 UIMAD UR6, UR9, UR39, UR5 ;  /* 0x00000027090682a4 */ /* 0x000fe4000f8e0205 */
[----:B------:R-:W-:Y:S02]  /*4d70*/  UIMAD UR14, UR15, UR4, UR14 ;  /* 0x000000040f0e72a4 */ /* 0x000fe4000f8e020e */
[----:B------:R-:W-:Y:S01]  /*4d80*/  UIMAD UR13, UR34, UR7, UR13 ;  /* 0x00000007220d72a4 */ /* 0x000fe2000f8e020d */
[----:B------:R-:W-:Y:S02]  /*4d90*/  @!UP0 UMOV UR5, UR8 ;  /* 0x0000000800058c82 */ /* 0x000fe40008000000 */
[----:B------:R-:W-:Y:S02]  /*4da0*/  UIMAD UR14, UR5, UR15, UR14 ;  /* 0x0000000f050e72a4 */ /* 0x000fe4000f8e020e */
[----:B------:R-:W-:Y:S11]  /*4db0*/  UIMAD UR13, UR6, UR34, UR13 ;  /* 0x00000022060d72a4 */ /* 0x000ff6000f8e020d */
[----:B------:R-:W-:Y:S01]  /*4dc0*/  @!UPT UIADD3 URZ, UPT, UPT, URZ, URZ, URZ ;  /* 0x000000fffffff290 */ /* 0x000fe2000fffe0ff */
.L_x_79:
[----:B------:R-:W3:Y:S01]  /*4dd0*/  @!UP3 LDCU.128 UR20, c[0x0][0xb10] ;  /* 0x00016200ff14b7ac */ /* 0x000ee20008000c00 */
[----:B------:R-:W-:Y:S04]  /*4de0*/  ISETP.NE.U32.AND P0, PT, RZ, UR30, PT ;  /* 0x0000001eff007c0c */ /* 0x000fe8000bf05070 */
[----:B------:R-:W-:Y:S01]  /*4df0*/  ISETP.NE.AND.EX P0, PT, RZ, UR31, PT, P0 ;  /* 0x0000001fff007c0c */ /* 0x000fe2000bf05300 */
[----:B------:R-:W4:Y:S01]  /*4e00*/  @!UP3 LDCU UR5, c[0x0][0xb0c] ;  /* 0x00016180ff05b7ac */ /* 0x000f220008000800 */
[----:B------:R-:W-:Y:S02]  /*4e10*/  USHF.L.U32 UR11, UR26, 0x6, URZ ;  /* 0x000000061a0b7899 */ /* 0x000fe400080006ff */
[----:B------:R-:W-:Y:S02]  /*4e20*/  USHF.L.U32 UR10, UR27, 0x6, URZ ;  /* 0x000000061b0a7899 */ /* 0x000fe400080006ff */
[----:B---3--:R-:W-:Y:S07]  /*4e30*/  UIMAD.WIDE.U32 UR6, UR14, UR20, URZ ;  /* 0x000000140e0672a5 */ /* 0x008fee000f8e00ff */
[----:B------:R-:W-:Y:S01]  /*4e40*/  @!UP3 UMOV UR4, UR7 ;  /* 0x000000070004bc82 */ /* 0x000fe20008000000 */
[----:B----4-:R-:W-:Y:S02]  /*4e50*/  @!UP3 UISETP.NE.AND UP0, UPT, UR5, 0x1, UPT ;  /* 0x000000010500b88c */ /* 0x010fe4000bf05270 */
[----:B------:R-:W-:Y:S02]  /*4e60*/  @!UP3 USHF.R.U32.HI UR4, URZ, UR21, UR4 ;  /* 0x00000015ff04b299 */ /* 0x000fe40008011604 */
[----:B------:R-:W-:Y:S02]  /*4e70*/  UIMAD.WIDE.U32 UR6, UR13, UR23, URZ ;  /* 0x000000170d0672a5 */ /* 0x000fe4000f8e00ff */
[----:B------:R-:W-:Y:S02]  /*4e80*/  @!UP3 USEL UR8, UR14, UR4, !UP0 ;  /* 0x000000040e08b287 */ /* 0x000fe4000c000000 */
[----:B------:R-:W-:Y:S03]  /*4e90*/  @!UP3 UISETP.NE.AND UP0, UPT, UR22, 0x1, UPT ;  /* 0x000000011600b88c */ /* 0x000fe6000bf05270 */
[----:B------:R-:W-:Y:S02]  /*4ea0*/  @!UP3 UMOV UR6, UR7 ;  /* 0x000000070006bc82 */ /* 0x000fe40008000000 */
[----:B------:R-:W3:Y:S02]  /*4eb0*/  @!UP3 LDCU UR4, c[0x0][0xb20] ;  /* 0x00016400ff04b7ac */ /* 0x000ee40008000800 */
[----:B---3--:R-:W-:Y:S04]  /*4ec0*/  @!UP3 USHF.R.U32.HI UR6, URZ, UR4, UR6 ;  /* 0x00000004ff06b299 */ /* 0x008fe80008011606 */
[----:B------:R-:W-:Y:S04]  /*4ed0*/  @!UP3 USEL UR6, UR13, UR6, !UP0 ;  /* 0x000000060d06b287 */ /* 0x000fe8000c000000 */
[----:B------:R-:W-:Y:S02]  /*4ee0*/  @!UP3 UIADD3 UR4, UPT, UPT, -UR8, UR6, URZ ;  /* 0x000000060804b290 */ /* 0x000fe4000fffe1ff */
[----:B------:R-:W-:Y:S02]  /*4ef0*/  @!UP3 UIADD3 UR6, UPT, UPT, UR8, -UR6, URZ ;  /* 0x800000060806b290 */ /* 0x000fe4000fffe0ff */
[----:B------:R-:W-:Y:S02]  /*4f00*/  @!UP3 UIMAD UR14, UR4, UR5, UR14 ;  /* 0x00000005040eb2a4 */ /* 0x000fe4000f8e020e */
[----:B------:R-:W-:Y:S01]  /*4f10*/  @!UP3 UIMAD UR13, UR6, UR22, UR13 ;  /* 0x00000016060db2a4 */ /* 0x000fe2000f8e020d */
[----:B------:R-:W-:Y:S11]  /*4f20*/  BRA.U UP4, `(.L_x_80) ;  /* 0x0000000104107547 */ /* 0x000ff6000b800000 */
[----:B------:R-:W-:Y:S04]  /*4f30*/  MOV R2, UR40 ;  /* 0x0000002800027c02 */ /* 0x000fe80008000f00 */
[----:B------:R-:W-:Y:S04]  /*4f40*/  SHF.L.U32 R2, R2, 0x1f, RZ ;  /* 0x0000001f02027819 */ /* 0x000fe800000006ff */
[----:B------:R-:W3:Y:S02]  /*4f50*/  SYNCS.PHASECHK.TRANS64.TRYWAIT P1, [UR24+0x68], R2 ;  /* 0x00006802ff0075a7 */ /* 0x000ee40008021118 */
[----:B---3--:R-:W-:Y:S05]  /*4f60*/  @!P1 BRA `(.L_x_81) ;  /* 0x00000038000c9947 */ /* 0x008fea0003800000 */
.L_x_80:
[----:B------:R-:W-:Y:S05]  /*4f70*/  BRA.U !UP6, `(.L_x_82) ;  /* 0x000000010e387547 */ /* 0x000fea000b800000 */
[----:B------:R-:W-:Y:S01]  /*4f80*/  UPLOP3.LUT UP1, UPT, UPT, UPT, UP5, 0x80, 0x8 ;  /* 0x000000000008789c */ /* 0x000fe20003f2f050 */
[----:B--2---:R-:W-:Y:S01]  /*4f90*/  HFMA2 R0, -RZ, RZ, 0, 5.9604644775390625e-08 ;  /* 0x00000001ff007431 */ /* 0x004fe200000001ff */
[----:B------:R-:W2:Y:S01]  /*4fa0*/  LDCU.64 UR8, c[0x0][0x358] ;  /* 0x00006b00ff0877ac */ /* 0x000ea20008000a00 */
[----:B------:R-:W-:Y:S03]  /*4fb0*/  IMAD.MOV.U32 R53, RZ, RZ, 0x1 ;  /* 0x00000001ff357424 */ /* 0x000fe600078e00ff */
[----:B------:R-:W-:Y:S05]  /*4fc0*/  PLOP3.LUT P1, PT, PT, PT, UP1, 0x80, 0x8 ;  /* 0x000000000008781c */ /* 0x000fea0003f2f018 */
[----:B------:R-:W3:Y:S01]  /*4fd0*/  @UP1 LDCU.64 UR4, c[0x0][0x888] ;  /* 0x00011100ff0417ac */ /* 0x000ee20008000a00 */
[----:B------:R-:W-:Y:S07]  /*4fe0*/  @UP1 UIMAD UR6, UR60, UR30, URZ ;  /* 0x0000001e3c0612a4 */ /* 0x000fee000f8e02ff */
[----:B------:R-:W-:Y:S01]  /*4ff0*/  @!P1 PRMT R53, R0, 0x7610, R53 ;  /* 0x0000761000359816 */ /* 0x000fe20000000035 */
[----:B---3--:R-:W-:Y:S06]  /*5000*/  @UP1 UIMAD.WIDE UR4, UR6, 0x4, UR4 ;  /* 0x00000004060418a5 */ /* 0x008fec000f8e0204 */
[----:B-----5:R-:W-:Y:S01]  /*5010*/  IMAD.U32 R26, RZ, RZ, UR4 ;  /* 0x00000004ff1a7e24 */ /* 0x020fe2000f8e00ff */
[----:B------:R-:W-:Y:S04]  /*5020*/  MOV R27, UR5 ;  /* 0x00000005001b7c02 */ /* 0x000fe80008000f00 */
[----:B------:R-:W3:Y:S01]  /*5030*/  @!UP1 LDCU UR4, c[0x0][0x880] ;  /* 0x00011000ff0497ac */ /* 0x000ee20008000800 */
[----:B--2---:R4:W5:Y:S02]  /*5040*/  @P1 LDG.E R26, desc[UR8][R26.64] ;  /* 0x000000081a1a1981 */ /* 0x004964000c1e1900 */
[----:B---34-:R-:W-:Y:S07]  /*5050*/  @!P1 IMAD.U32 R26, RZ, RZ, UR4 ;  /* 0x00000004ff1a9e24 */ /* 0x018fee000f8e00ff */
.L_x_82:
[----:B-----5:R-:W-:Y:S01]  /*5060*/  @!P0 FSETP.EQ.AND P2, PT, R26, RZ, PT ;  /* 0x000000ff1a00820b */ /* 0x020fe20003f42000 */
[----:B------:R-:W-:Y:S01]  /*5070*/  @!UPT UIADD3 URZ, UPT, UPT, URZ, URZ, URZ ;  /* 0x000000fffffff290 */ /* 0x000fe2000fffe0ff */
[----:B------:R-:W-:Y:S11]  /*5080*/  @!P0 BRA `(.L_x_83) ;  /* 0x0000000000148947 */ /* 0x000ff60003800000 */
[----:B------:R-:W-:Y:S02]  /*5090*/  LOP3.LUT P0, RZ, R53, 0xff, RZ, 0xc0, !PT ;  /* 0x000000ff35ff7812 */ /* 0x000fe4000780c0ff */
[----:B------:R-:W-:Y:S04]  /*50a0*/  PLOP3.LUT P2, PT, PT, PT, UP1, 0x80, 0x8 ;  /* 0x000000000008781c */ /* 0x000fe80003f4f018 */
[----:B------:R-:W-:Y:S07]  /*50b0*/  PLOP3.LUT P2, PT, P2, PT, PT, 0x8, 0x80 ;  /* 0x000000000080781c */ /* 0x000fee000174e170 */
[----:B------:R-:W-:Y:S11]  /*50c0*/  @P0 FSETP.EQ.AND P2, PT, R26, RZ, PT ;  /* 0x000000ff1a00020b */ /* 0x000ff60003f42000 */
[----:B------:R-:W-:Y:S02]  /*50d0*/  @!UPT UIADD3 URZ, UPT, UPT, URZ, URZ, URZ ;  /* 0x000000fffffff290 */ /* 0x000fe4000fffe0ff */
.L_x_83:
[----:B------:R-:W-:Y:S01]  /*50e0*/  ULEA UR4, UR25, UR24, 0x3 ;  /* 0x0000001819047291 */ /* 0x000fe2000f8e18ff */
[----:B--2---:R-:W-:Y:S02]  /*50f0*/  SHF.L.U32 R2, R11, 0x1f, RZ ;  /* 0x0000001f0b027819 */ /* 0x004fe400000006ff */
[----:B------:R-:W-:Y:S04]  /*5100*/  ELECT P1, URZ, PT ;  /* 0x0000000000ff782f */ /* 0x000fe80003820000 */
[----:B------:R-:W-:Y:S02]  /*5110*/  PLOP3.LUT P1, PT, P2, P1, PT, 0xf2, 0x2f ;  /* 0x00000000002f781c */ /* 0x000fe40001723e72 */
[----:B------:R-:W2:Y:S02]  /*5120*/  SYNCS.PHASECHK.TRANS64.TRYWAIT P0, [UR4+0x48], R2 ;  /* 0x00004802ff0075a7 */ /* 0x000ea40008001104 */
[----:B--2---:R-:W-:Y:S09]  /*5130*/  @!P0 BRA `(.L_x_84) ;  /* 0x0000003400b08947 */ /* 0x004ff20003800000 */
.L_x_153:
[----:B------:R-:W-:Y:S01]  /*5140*/  VOTEU.ALL UP0, P1 ;  /* 0x0000000000ff7886 */ /* 0x000fe20000800000 */
[----:B--2---:R-:W-:Y:S01]  /*5150*/  @!P1 IADD3 R2, P0, PT, R12, 0x580, RZ ;  /* 0x000005800c029810 */ /* 0x004fe20007f1e0ff */
[----:B------:R-:W-:Y:S01]  /*5160*/  UIADD3 UR9, UPT, UPT, UR4, 0x30, URZ ;  /* 0x0000003004097890 */ /* 0x000fe2000fffe0ff */
[----:B------:R-:W-:Y:S01]  /*5170*/  VIADD R10, R10, 0x1 ;  /* 0x000000010a0a7836 */ /* 0x000fe20000000000 */
[----:B------:R-:W-:Y:S01]  /*5180*/  UMOV UR22, 0x0 ;  /* 0x0000000000167882 */ /* 0x000fe20000000000 */
[----:B------:R-:W-:Y:S01]  /*5190*/  @!UP0 ULEA UR5, UR25, UR24, 0xd ;  /* 0x0000001819058291 */ /* 0x000fe2000f8e68ff */
[----:B------:R-:W-:Y:S01]  /*51a0*/  @!P1 IMAD.X R0, RZ, RZ, R13, P0 ;  /* 0x000000ffff009224 */ /* 0x000fe200000e060d */
[----:B------:R-:W-:Y:S01]  /*51b0*/  @!P1 R2UR UR7, R2 ;  /* 0x00000000020792ca */ /* 0x000fe200000e0000 */
[----:B------:R-:W-:Y:S01]  /*51c0*/  @!P1 IMAD.MOV.U32 R2, RZ, RZ, 0x2000 ;  /* 0x00002000ff029424 */ /* 0x000fe200078e00ff */
[----:B------:R-:W-:Y:S02]  /*51d0*/  @!UP0 UIADD3 UR8, UPT, UPT, UR5, 0x400, URZ ;  /* 0x0000040005088890 */ /* 0x000fe4000fffe0ff */
[----:B------:R-:W-:Y:S01]  /*51e0*/  UIADD3 UR5, UPT, UPT, UR25, 0x1, URZ ;  /* 0x0000000119057890 */ /* 0x000fe2000fffe0ff */
[----:B------:R-:W-:Y:S01]  /*51f0*/  UMOV UR23, 0x10000000 ;  /* 0x1000000000177882 */ /* 0x000fe20000000000 */
[----:B------:R-:W-:Y:S02]  /*5200*/  UMOV UR12, UR60 ;  /* 0x0000003c000c7c82 */ /* 0x000fe40008000000 */
[----:B------:R-:W-:Y:S04]  /*5210*/  UISETP.NE.AND UP0, UPT, UR5, 0x3, UPT ;  /* 0x000000030500788c */ /* 0x000fe8000bf05270 */
[----:B------:R-:W-:Y:S01]  /*5220*/  USEL UR6, UR5, URZ, UP0 ;  /* 0x000000ff05067287 */ /* 0x000fe20008000000 */
[----:B------:R-:W-:Y:S01]  /*5230*/  @!P1 R2UR UR5, R0 ;  /* 0x00000000000592ca */ /* 0x000fe200000e0000 */
[----:B------:R-:W-:Y:S01]  /*5240*/  IMAD.U32 R4, RZ, RZ, UR7 ;  /* 0x00000007ff047e24 */ /* 0x000fe2000f8e00ff */
[----:B------:R-:W-:Y:S02]  /*5250*/  USEL UR20, URZ, 0x1, UP0 ;  /* 0x00000001ff147887 */ /* 0x000fe40008000000 */
[----:B------:R-:W-:Y:S01]  /*5260*/  VOTEU.ALL UP0, P1 ;  /* 0x0000000000ff7886 */ /* 0x000fe20000800000 */
[----:B------:R-:W-:Y:S01]  /*5270*/  UPRMT UR7, UR55, 0x654, UR9 ;  /* 0x0000065437077896 */ /* 0x000fe20008000009 */
[----:B------:R-:W-:Y:S02]  /*5280*/  @!P1 R2UR UR18, R4 ;  /* 0x00000000041292ca */ /* 0x000fe400000e0000 */
[----:B------:R-:W-:Y:S04]  /*5290*/  LOP3.LUT R11, R11, UR20, RZ, 0x3c, !PT ;  /* 0x000000140b0b7c12 */ /* 0x000fe8000f8e3cff */
[----:B------:R-:W-:Y:S01]  /*52a0*/  SHF.L.U32 R0, R11, 0x1f, RZ ;  /* 0x0000001f0b007819 */ /* 0x000fe200000006ff */
[----:B------:R-:W-:Y:S01]  /*52b0*/  IMAD.U32 R5, RZ, RZ, UR5 ;  /* 0x00000005ff057e24 */ /* 0x000fe2000f8e00ff */
[----:B------:R-:W-:Y:S04]  /*52c0*/  ULEA UR5, UR6, UR24, 0x3 ;  /* 0x0000001806057291 */ /* 0x000fe8000f8e18ff */
[----:B------:R-:W-:Y:S11]  /*52d0*/  @!P1 R2UR UR19, R5 ;  /* 0x00000000051392ca */ /* 0x000ff600000e0000 */
[----:B------:R-:W-:Y:S02]  /*52e0*/  @!UPT UIADD3 URZ, UPT, UPT, URZ, URZ, URZ ;  /* 0x000000fffffff290 */ /* 0x000fe4000fffe0ff */
[----:B------:R2:W-:Y:S01]  /*52f0*/  @!UP0 UTMALDG.3D [UR8], [UR18], desc[UR22] ;  /* 0x00001608120085b4 */ /* 0x0005e20008011000 */
[----:B------:R2:W-:Y:S01]  /*5300*/  @!P1 SYNCS.ARRIVE.TRANS64.RED.A0TR RZ, [UR4+0x30], R2 ;  /* 0x00003002ffff99a7 */ /* 0x0005e20008300404 */
[----:B------:R-:W-:Y:S01]  /*5310*/  SYNCS.ARRIVE.TRANS64.RED.A1T0 RZ, [UR7], RZ ;  /* 0x000000ffffff79a7 */ /* 0x000fe20008100407 */
[----:B------:R-:W3:Y:S02]  /*5320*/  SYNCS.PHASECHK.TRANS64.TRYWAIT P0, [UR5+0x48], R0 ;  /* 0x00004800ff0075a7 */ /* 0x000ee40008001105 */
[----:B--23--:R-:W-:Y:S05]  /*5330*/  @!P0 BRA `(.L_x_85) ;  /* 0x0000003400488947 */ /* 0x00cfea0003800000 */
.L_x_155:
[----:B------:R-:W-:Y:S01]  /*5340*/  UIADD3 UR9, UPT, UPT, UR5, 0x30, URZ ;  /* 0x0000003005097890 */ /* 0x000fe2000fffe0ff */
[----:B--2---:R-:W-:Y:S01]  /*5350*/  @!P1 IADD3 R2, P0, PT, R12, 0x580, RZ ;  /* 0x000005800c029810 */ /* 0x004fe20007f1e0ff */
[----:B------:R-:W-:Y:S01]  /*5360*/  UPLOP3.LUT UP4, UPT, UPT, UPT, UPT, 0x80, 0x8 ;  /* 0x000000000008789c */ /* 0x000fe20003f8f070 */
[----:B------:R-:W-:Y:S01]  /*5370*/  R2UR UR22, R55 ;  /* 0x00000000371672ca */ /* 0x000fe200000e0000 */
[----:B------:R-:W-:Y:S01]  /*5380*/  UMOV UR20, 0x0 ;  /* 0x0000000000147882 */ /* 0x000fe20000000000 */
[----:B------:R-:W-:Y:S01]  /*5390*/  UMOV UR21, 0x10000000 ;  /* 0x1000000000157882 */ /* 0x000fe20000000000 */
[----:B------:R-:W-:Y:S01]  /*53a0*/  UMOV UR12, UR60 ;  /* 0x0000003c000c7c82 */ /* 0x000fe20008000000 */
[----:B------:R-:W-:Y:S01]  /*53b0*/  VOTEU.ALL UP0, P1 ;  /* 0x0000000000ff7886 */ /* 0x000fe20000800000 */
[----:B------:R-:W-:Y:S01]  /*53c0*/  @!P1 IMAD.X R0, RZ, RZ, R13, P0 ;  /* 0x000000ffff009224 */ /* 0x000fe200000e060d */
[----:B------:R-:W-:Y:S01]  /*53d0*/  R2UR UR19, R56 ;  /* 0x00000000381372ca */ /* 0x000fe200000e0000 */
[----:B------:R-:W-:Y:S01]  /*53e0*/  UMOV UR60, UR28 ;  /* 0x0000001c003c7c82 */ /* 0x000fe20008000000 */
[C---:B------:R-:W-:Y:S01]  /*53f0*/  ISETP.NE.AND P0, PT, R10.reuse, 0x2, PT ;  /* 0x000000020a00780c */ /* 0x040fe20003f05270 */
[----:B------:R-:W-:Y:S02]  /*5400*/  @!UP0 ULEA UR4, UR6, UR24, 0xd ;  /* 0x0000001806048291 */ /* 0x000fe4000f8e68ff */
[----:B------:R-:W-:Y:S01]  /*5410*/  @!UP0 UIADD3 UR10, UPT, UPT, UR10, 0x20, URZ ;  /* 0x000000200a0a8890 */ /* 0x000fe2000fffe0ff */
[----:B------:R-:W-:Y:S01]  /*5420*/  SEL R10, R10, RZ, P0 ;  /* 0x000000ff0a0a7207 */ /* 0x000fe20000000000 */
[----:B------:R-:W-:Y:S02]  /*5430*/  @!UP0 UIADD3 UR8, UPT, UPT, UR4, 0x400, URZ ;  /* 0x0000040004088890 */ /* 0x000fe4000fffe0ff */
[----:B------:R-:W-:Y:S01]  /*5440*/  UIADD3 UR4, UPT, UPT, UR6, 0x1, URZ ;  /* 0x0000000106047890 */ /* 0x000fe2000fffe0ff */
[----:B------:R-:W-:Y:S01]  /*5450*/  @!P1 R2UR UR6, R2 ;  /* 0x00000000020692ca */ /* 0x000fe200000e0000 */
[----:B------:R-:W-:Y:S02]  /*5460*/  UIADD3 UR27, UPT, UPT, UR13, UR22, URZ ;  /* 0x000000160d1b7290 */ /* 0x000fe4000fffe0ff */
[----:B------:R-:W-:Y:S02]  /*5470*/  UISETP.NE.AND UP0, UPT, UR4, 0x3, UPT ;  /* 0x000000030400788c */ /* 0x000fe4000bf05270 */
[----:B------:R-:W-:Y:S02]  /*5480*/  UIADD3 UR26, UPT, UPT, UR14, UR19, URZ ;  /* 0x000000130e1a7290 */ /* 0x000fe4000fffe0ff */
[----:B------:R-:W-:Y:S01]  /*5490*/  USEL UR25, UR4, URZ, UP0 ;  /* 0x000000ff04197287 */ /* 0x000fe20008000000 */
[----:B------:R-:W-:Y:S01]  /*54a0*/  @!P1 R2UR UR4, R0 ;  /* 0x00000000000492ca */ /* 0x000fe200000e0000 */
[----:B------:R-:W-:Y:S01]  /*54b0*/  USEL UR18, URZ, 0x1, UP0 ;  /* 0x00000001ff127887 */ /* 0x000fe20008000000 */
[----:B------:R-:W-:Y:S01]  /*54c0*/  SEL R0, RZ, 0x1, P0 ;  /* 0x00000001ff007807 */ /* 0x000fe20000000000 */
[----:B------:R-:W-:Y:S02]  /*54d0*/  VOTEU.ALL UP0, P1 ;  /* 0x0000000000ff7886 */ /* 0x000fe40000800000 */
[----:B------:R-:W-:Y:S01]  /*54e0*/  IMAD.U32 R4, RZ, RZ, UR6 ;  /* 0x00000006ff047e24 */ /* 0x000fe2000f8e00ff */
[----:B------:R-:W-:Y:S02]  /*54f0*/  LOP3.LUT R9, R9, R0, RZ, 0x3c, !PT ;  /* 0x0000000009097212 */ /* 0x000fe400078e3cff */
[----:B------:R-:W-:Y:S02]  /*5500*/  LOP3.LUT R11, R11, UR18, RZ, 0x3c, !PT ;  /* 0x000000120b0b7c12 */ /* 0x000fe4000f8e3cff */
[----:B------:R-:W-:Y:S03]  /*5510*/  @!P1 R2UR UR6, R4 ;  /* 0x00000000040692ca */ /* 0x000fe600000e0000 */
[----:B------:R-:W-:Y:S01]  /*5520*/  IMAD.U32 R5, RZ, RZ, UR4 ;  /* 0x00000004ff057e24 */ /* 0x000fe2000f8e00ff */
[----:B------:R-:W-:Y:S04]  /*5530*/  UPRMT UR4, UR55, 0x654, UR9 ;  /* 0x0000065437047896 */ /* 0x000fe80008000009 */
[----:B------:R-:W-:Y:S11]  /*5540*/  @!P1 R2UR UR7, R5 ;  /* 0x00000000050792ca */ /* 0x000ff600000e0000 */
[----:B------:R-:W-:Y:S02]  /*5550*/  @!UPT UIADD3 URZ, UPT, UPT, URZ, URZ, URZ ;  /* 0x000000fffffff290 */ /* 0x000fe4000fffe0ff */
[----:B------:R2:W-:Y:S01]  /*5560*/  @!UP0 UTMALDG.3D [UR8], [UR6], desc[UR20] ;  /* 0x00001408060085b4 */ /* 0x0005e20008011000 */
[----:B------:R2:W-:Y:S01]  /*5570*/  @!P1 SYNCS.ARRIVE.TRANS64.RED.A0TR RZ, [UR5+0x30], R3 ;  /* 0x00003003ffff99a7 */ /* 0x0005e20008300405 */
[----:B------:R-:W-:Y:S01]  /*5580*/  SYNCS.ARRIVE.TRANS64.RED.A1T0 RZ, [UR4], RZ ;  /* 0x000000ffffff79a7 */ /* 0x000fe20008100404 */
[----:B------:R-:W-:Y:S05]  /*5590*/  BRA.U UP2, `(.L_x_86) ;  /* 0xfffffff102d07547 */ /* 0x000fea000b83ffff */
[----:B------:R-:W-:Y:S01]  /*55a0*/  UIADD3 UR24, UPT, UPT, UR24, 0x48, URZ ;  /* 0x0000004818187890 */ /* 0x000fe2000fffe0ff */
[----:B------:R-:W-:-:S03]  /*55b0*/  SHF.L.U32 R2, R11, 0x1f, RZ ;  /* 0x0000001f0b027819 */ /* 0x000fc600000006ff */
[----:B------:R-:W-:-:S09]  /*55c0*/  ULEA UR4, UR25, UR24, 0x3 ;  /* 0x0000001819047291 */ /* 0x000fd2000f8e18ff */
[----:B------:R-:W3:Y:S02]  /*55d0*/  SYNCS.PHASECHK.TRANS64.TRYWAIT P0, [UR4], R2 ;  /* 0x00000002ff0075a7 */ /* 0x000ee40008001104 */
[----:B---3--:R-:W-:Y:S05]  /*55e0*/  @!P0 BRA `(.L_x_87) ;  /* 0x0000003000b48947 */ /* 0x008fea0003800000 */
.L_x_157:
[----:B------:R-:W-:-:S04]  /*55f0*/  UIADD3 UR4, UPT, UPT, UR25, 0x1, URZ ;  /* 0x0000000119047890 */ /* 0x000fc8000fffe0ff */
[----:B------:R-:W-:-:S04]  /*5600*/  UISETP.NE.AND UP0, UPT, UR4, 0x3, UPT ;  /* 0x000000030400788c */ /* 0x000fc8000bf05270 */
[----:B--2---:R-:W-:Y:S02]  /*5610*/  USEL UR6, URZ, 0x1, UP0 ;  /* 0x00000001ff067887 */ /* 0x004fe40008000000 */
[----:B------:R-:W-:-:S04]  /*5620*/  USEL UR4, UR4, URZ, UP0 ;  /* 0x000000ff04047287 */ /* 0x000fc80008000000 */
[----:B------:R-:W-:Y:S01]  /*5630*/  ULEA UR5, UR4, UR24, 0x3 ;  /* 0x0000001804057291 */ /* 0x000fe2000f8e18ff */
[----:B------:R-:W-:-:S04]  /*5640*/  LOP3.LUT R11, R11, UR6, RZ, 0x3c, !PT ;  /* 0x000000060b0b7c12 */ /* 0x000fc8000f8e3cff */
[----:B---3--:R-:W-:-:S04]  /*5650*/  SHF.L.U32 R2, R11, 0x1f, RZ ;  /* 0x0000001f0b027819 */ /* 0x008fc800000006ff */
[----:B------:R-:W2:Y:S02]  /*5660*/  SYNCS.PHASECHK.TRANS64.TRYWAIT P0, [UR5], R2 ;  /* 0x00000002ff0075a7 */ /* 0x000ea40008001105 */
[----:B--2---:R-:W-:Y:S05]  /*5670*/  @!P0 BRA `(.L_x_88) ;  /* 0x0000003000a88947 */ /* 0x004fea0003800000 */
.L_x_159:
[----:B------:R-:W-:-:S04]  /*5680*/  UIADD3 UR4, UPT, UPT, UR4, 0x1, URZ ;  /* 0x0000000104047890 */ /* 0x000fc8000fffe0ff */
[----:B------:R-:W-:-:S04]  /*5690*/  UISETP.NE.AND UP0, UPT, UR4, 0x3, UPT ;  /* 0x000000030400788c */ /* 0x000fc8000bf05270 */
[----:B------:R-:W-:Y:S02]  /*56a0*/  USEL UR5, URZ, 0x1, UP0 ;  /* 0x00000001ff057887 */ /* 0x000fe40008000000 */
[----:B------:R-:W-:-:S04]  /*56b0*/  USEL UR4, UR4, URZ, UP0 ;  /* 0x000000ff04047287 */ /* 0x000fc80008000000 */
[----:B------:R-:W-:Y:S01]  /*56c0*/  ULEA UR4, UR4, UR24, 0x3 ;  /* 0x0000001804047291 */ /* 0x000fe2000f8e18ff */
[----:B--2---:R-:W-:-:S04]  /*56d0*/  LOP3.LUT R2, R11, UR5, RZ, 0x3c, !PT ;  /* 0x000000050b027c12 */ /* 0x004fc8000f8e3cff */
[----:B------:R-:W-:Y:S01]  /*56e0*/  SHF.L.U32 R2, R2, 0x1f, RZ ;  /* 0x0000001f02027819 */ /* 0x000fe200000006ff */
[----:B------:R-:W-:-:S07]  /*56f0*/  IMAD.U32 R0, RZ, RZ, UR4 ;  /* 0x00000004ff007e24 */ /* 0x000fce000f8e00ff */
.L_x_89:
[----:B--2---:R2:W3:Y:S02]  /*5700*/  SYNCS.PHASECHK.TRANS64.TRYWAIT P0, [R0+URZ], R2 ;  /* 0x00000002000075a7 */ /* 0x0044e400080011ff */
[----:B---3--:R-:W-:Y:S05]  /*5710*/  @!P0 NANOSLEEP.SYNCS 0x989680 ;  /* 0x009896800000895d */ /* 0x008fea0003900000 */
[----:B------:R-:W3:Y:S02]  /*5720*/  @!P0 SYNCS.PHASECHK.TRANS64 P0, [R0+URZ], R2 ;  /* 0x00000002000085a7 */ /* 0x000ee400080010ff */
[----:B-1-3--:R-:W-:Y:S05]  /*5730*/  @P0 EXIT ;  /* 0x000000000000094d */ /* 0x00afea0003800000 */
[----:B------:R-:W-:Y:S05]  /*5740*/  BRA `(.L_x_89) ;  /* 0xfffffffc00ec7947 */ /* 0x000fea000383ffff */
.L_x_77:
[----:B------:R-:W-:-:S06]  /*5750*/  UISETP.GE.AND UP0, UPT, UR18, 0x4, UPT ;  /* 0x000000041200788c */ /* 0x000fcc000bf06270 */
[----:B------:R-:W-:-:S13]  /*5760*/  PLOP3.LUT P0, PT, PT, PT, UP0, 0x80, 0x8 ;  /* 0x000000000008781c */ /* 0x000fda0003f0f008 */
[----:B-1----:R-:W-:Y:S05]  /*5770*/  @!P0 EXIT ;  /* 0x000000000000894d */ /* 0x002fea0003800000 */
[----:B------:R-:W-:Y:S01]  /*5780*/  BAR.SYNC.DEFER_BLOCKING 0x6, 0xa0 ;  /* 0x0182800000007b1d */ /* 0x000fe20000010000 */
[C---:B------:R-:W-:Y:S01]  /*5790*/  IMAD.SHL.U32 R4, R64.reuse, 0x20, RZ ;  /* 0x0000002040047824 */ /* 0x040fe200078e00ff */
[C---:B------:R-:W-:Y:S01]  /*57a0*/  R2P PR, R64.reuse, 0x6 ;  /* 0x0000000640007804 */ /* 0x040fe20000000000 */
[C---:B------:R-:W-:Y:S01]  /*57b0*/  IMAD.SHL.U32 R2, R64.reuse, 0x4, RZ ;  /* 0x0000000440027824 */ /* 0x040fe200078e00ff */
[----:B------:R-:W-:Y:S01]  /*57c0*/  CS2R R60, SRZ ;  /* 0x00000000003c7805 */ /* 0x000fe2000001ff00 */
[----:B------:R-:W-:Y:S01]  /*57d0*/  IMAD.U32 R23, R64, 0x10000, RZ ;  /* 0x0001000040177824 */ /* 0x000fe200078e00ff */
[----:B------:R-:W-:Y:S01]  /*57e0*/  UMOV UR43, 0x400 ;  /* 0x00000400002b7882 */ /* 0x000fe20000000000 */
[----:B------:R-:W1:Y:S01]  /*57f0*/  LDCU.64 UR4, c[0x0][0x890] ;  /* 0x00011200ff0477ac */ /* 0x000e620008000a00 */
[----:B------:R-:W2:Y:S01]  /*5800*/  LDC.64 R50, c[0x0][0x8b0] ;  /* 0x00022c00ff327b82 */ /* 0x000ea20000000a00 */
[----:B------:R-:W-:Y:S01]  /*5810*/  LOP3.LUT R3, R4, 0xe0, RZ, 0xc0, !PT ;  /* 0x000000e004037812 */ /* 0x000fe200078ec0ff */
[----:B------:R-:W-:Y:S01]  /*5820*/  IMAD.SHL.U32 R52, R64, 0x10, RZ ;  /* 0x0000001040347824 */ /* 0x000fe200078e00ff */
[----:B------:R-:W-:Y:S01]  /*5830*/  ULEA UR43, UR55, UR43, 0x18 ;  /* 0x0000002b372b7291 */ /* 0x000fe2000f8ec0ff */
[----:B------:R-:W-:Y:S01]  /*5840*/  LOP3.LUT R4, R4, 0x100, RZ, 0xc0, !PT ;  /* 0x0000010004047812 */ /* 0x000fe200078ec0ff */
[----:B------:R-:W-:Y:S01]  /*5850*/  IMAD.MOV.U32 R63, RZ, RZ, 0x8 ;  /* 0x00000008ff3f7424 */ /* 0x000fe200078e00ff */
[----:B------:R-:W-:Y:S01]  /*5860*/  LOP3.LUT R2, R3, 0x1c, R2, 0xf8, !PT ;  /* 0x0000001c03027812 */ /* 0x000fe200078ef802 */
[----:B------:R-:W-:Y:S01]  /*5870*/  IMAD.MOV.U32 R62, RZ, RZ, 0x10 ;  /* 0x00000010ff3e7424 */ /* 0x000fe200078e00ff */
[----:B------:R-:W3:Y:S01]  /*5880*/  LDC.64 R48, c[0x0][0x8a8] ;  /* 0x00022a00ff307b82 */ /* 0x000ee20000000a00 */
[----:B------:R-:W-:Y:S01]  /*5890*/  SHF.R.U32.HI R3, RZ, 0x2, R64 ;  /* 0x00000002ff037819 */ /* 0x000fe20000011640 */
[----:B------:R-:W-:Y:S01]  /*58a0*/  IMAD.MOV.U32 R22, RZ, RZ, RZ ;  /* 0x000000ffff167224 */ /* 0x000fe200078e00ff */
[----:B------:R-:W-:Y:S01]  /*58b0*/  LOP3.LUT R23, R23, 0x600000, RZ, 0xc0, !PT ;  /* 0x0060000017177812 */ /* 0x000fe200078ec0ff */
[----:B------:R-:W-:Y:S01]  /*58c0*/  IMAD.MOV.U32 R59, RZ, RZ, RZ ;  /* 0x000000ffff3b7224 */ /* 0x000fe200078e00ff */
[----:B------:R-:W-:Y:S01]  /*58d0*/  LOP3.LUT R52, R4, 0x600, R52, 0xf8, !PT ;  /* 0x0000060004347812 */ /* 0x000fe200078ef834 */
[----:B------:R-:W4:Y:S01]  /*58e0*/  LDCU UR61, c[0x0][0x370] ;  /* 0x00006e00ff3d77ac */ /* 0x000f220008000800 */
[----:B------:R-:W-:Y:S01]  /*58f0*/  LOP3.LUT R2, R2, 0x4, R3, 0x78, !PT ;  /* 0x0000000402027812 */ /* 0x000fe200078e7803 */
[----:B------:R-:W4:Y:S01]  /*5900*/  LDS R0, [UR43+0x120] ;  /* 0x0001202bff007984 */ /* 0x000f220008000800 */
[----:B-1----:R-:W-:Y:S01]  /*5910*/  IMAD.U32 R66, RZ, RZ, UR4 ;  /* 0x00000004ff427e24 */ /* 0x002fe2000f8e00ff */
[----:B------:R-:W-:Y:S01]  /*5920*/  UIADD3 UR4, UPT, UPT, UR43, 0x400, URZ ;  /* 0x000004002b047890 */ /* 0x000fe2000fffe0ff */
[----:B------:R-:W-:Y:S01]  /*5930*/  LOP3.LUT R52, R52, R2, RZ, 0xfc, !PT ;  /* 0x0000000234347212 */ /* 0x000fe200078efcff */
[----:B------:R-:W-:Y:S01]  /*5940*/  IMAD.U32 R65, RZ, RZ, UR5 ;  /* 0x00000005ff417e24 */ /* 0x000fe2000f8e00ff */
[----:B------:R-:W-:Y:S01]  /*5950*/  LOP3.LUT R64, R64, 0x60, RZ, 0xc0, !PT ;  /* 0x0000006040407812 */ /* 0x000fe200078ec0ff */
[----:B------:R-:W1:Y:S01]  /*5960*/  LDCU UR42, c[0x0][0xb0c] ;  /* 0x00016180ff2a77ac */ /* 0x000e620008000800 */
[----:B------:R-:W-:Y:S01]  /*5970*/  SEL R63, R63, 0xfffffff8, !P1 ;  /* 0xfffffff83f3f7807 */ /* 0x000fe20004800000 */
[----:B------:R-:W-:Y:S01]  /*5980*/  IMAD.U32 R68, RZ, RZ, UR4 ;  /* 0x00000004ff447e24 */ /* 0x000fe2000f8e00ff */
[----:B------:R-:W-:Y:S01]  /*5990*/  SEL R62, R62, 0xfffffff0, !P2 ;  /* 0xfffffff03e3e7807 */ /* 0x000fe20005000000 */
[----:B------:R-:W1:Y:S01]  /*59a0*/  LDCU UR38, c[0x0][0xb30] ;  /* 0x00016600ff2677ac */ /* 0x000e620008000800 */
[----:B------:R-:W1:Y:S01]  /*59b0*/  LDCU.64 UR62, c[0x0][0x888] ;  /* 0x00011100ff3e77ac */ /* 0x000e620008000a00 */
[----:B------:R-:W1:Y:S01]  /*59c0*/  LDCU.64 UR40, c[0x0][0xb28] ;  /* 0x00016500ff2877ac */ /* 0x000e620008000a00 */
[----:B------:R-:W1:Y:S01]  /*59d0*/  LDCU.128 UR56, c[0x0][0xb10] ;  /* 0x00016200ff3877ac */ /* 0x000e620008000c00 */
[----:B------:R-:W1:Y:S01]  /*59e0*/  LDCU UR54, c[0x0][0x374] ;  /* 0x00006e80ff3677ac */ /* 0x000e620008000800 */
[----:B------:R-:W-:Y:S01]  /*59f0*/  UMOV UR53, 0x1 ;  /* 0x0000000100357882 */ /* 0x000fe20000000000 */
[----:B------:R-:W-:Y:S01]  /*5a00*/  UMOV UR45, URZ ;  /* 0x000000ff002d7c82 */ /* 0x000fe20008000000 */
[----:B------:R-:W-:Y:S01]  /*5a10*/  UMOV UR52, URZ ;  /* 0x000000ff00347c82 */ /* 0x000fe20008000000 */
[----:B------:R-:W-:Y:S01]  /*5a20*/  UMOV UR47, URZ ;  /* 0x000000ff002f7c82 */ /* 0x000fe20008000000 */
[----:B-1234-:R-:W-:-:S07]  /*5a30*/  IMAD.IADD R23, R0, 0x1, R23 ;  /* 0x0000000100177824 */ /* 0x01efce00078e0217 */
.L_x_120:
[C---:B------:R-:W-:Y:S02]  /*5a40*/  LEA R0, R59.reuse, UR43, 0x3 ;  /* 0x0000002b3b007c11 */ /* 0x040fe4000f8e18ff */
[----:B------:R-:W-:Y:S02]  /*5a50*/  SHF.L.U32 R2, R60, 0x1f, RZ ;  /* 0x0000001f3c027819 */ /* 0x000fe400000006ff */
[----:B------:R-:W-:Y:S02]  /*5a60*/  LEA R4, R59, UR43, 0x4 ;  /* 0x0000002b3b047c11 */ /* 0x000fe4000f8e20ff */
[----:B------:R-:W1:Y:S02]  /*5a70*/  SYNCS.PHASECHK.TRANS64.TRYWAIT P0, [R0+URZ+0x70], R2 ;  /* 0x00007002000075a7 */ /* 0x000e6400080011ff */
[----:B-1----:R-:W-:Y:S05]  /*5a80*/  @!P0 BRA `(.L_x_90) ;  /* 0x0000002c00bc8947 */ /* 0x002fea0003800000 */
.L_x_160:
[----:B------:R-:W-:Y:S01]  /*5a90*/  R2UR UR7, R67 ;  /* 0x00000000430772ca */ /* 0x000fe200000e0000 */
[----:B------:R-:W2:Y:S01]  /*5aa0*/  LDS.128 R4, [R4+0x100] ;  /* 0x0001000004047984 */ /* 0x000ea20000000c00 */
[----:B-1----:R-:W-:Y:S01]  /*5ab0*/  VIADD R0, R0, 0x80 ;  /* 0x0000008000007836 */ /* 0x002fe20000000000 */
[----:B------:R-:W-:Y:S04]  /*5ac0*/  UISETP.GE.AND UP0, UPT, UR39, 0x1, UPT ;  /* 0x000000012700788c */ /* 0x000fe8000bf06270 */
[----:B------:R-:W-:Y:S01]  /*5ad0*/  PRMT R0, RZ, 0x654, R0 ;  /* 0x00000654ff007816 */ /* 0x000fe20000000000 */
[----:B------:R-:W-:Y:S01]  /*5ae0*/  @!PT LDS RZ, [RZ] ;  /* 0x00000000fffff984 */ /* 0x000fe20000000800 */
[----:B------:R-:W-:Y:S01]  /*5af0*/  @!PT LDS RZ, [RZ] ;  /* 0x00000000fffff984 */ /* 0x000fe20000000800 */
[----:B------:R-:W-:Y:S01]  /*5b00*/  @!PT LDS RZ, [RZ] ;  /* 0x00000000fffff984 */ /* 0x000fe20000000800 */
[----:B------:R-:W-:Y:S01]  /*5b10*/  @!PT LDS RZ, [RZ] ;  /* 0x00000000fffff984 */ /* 0x000fe20000000800 */
[----:B------:R1:W-:Y:S06]  /*5b20*/  MEMBAR.ALL.CTA ;  /* 0x0000000000007992 */ /* 0x0003ec0000008000 */
[----:B-1----:R-:W1:Y:S02]  /*5b30*/  FENCE.VIEW.ASYNC.S ;  /* 0x00000000000073c6 */ /* 0x002e640000000000 */
[----:B-1----:R1:W-:Y:S01]  /*5b40*/  SYNCS.ARRIVE.TRANS64.RED.A1T0 RZ, [R0+URZ], RZ ;  /* 0x000000ff00ff79a7 */ /* 0x0023e200081004ff */
[----:B--2---:R-:W-:Y:S11]  /*5b50*/  LOP3.LUT P0, RZ, R6, 0x1, RZ, 0xc0, !PT ;  /* 0x0000000106ff7812 */ /* 0x004ff6000780c0ff */
[----:B------:R-:W-:Y:S02]  /*5b60*/  @!UPT UIADD3 URZ, UPT, UPT, URZ, URZ, URZ ;  /* 0x000000fffffff290 */ /* 0x000fe4000fffe0ff */
[----:B------:R-:W-:Y:S01]  /*5b70*/  VOTEU.ANY UP1, P0 ;  /* 0x0000000000ff7886 */ /* 0x000fe20000020100 */
[----:B------:R-:W-:Y:S01]  /*5b80*/  PLOP3.LUT P0, PT, PT, PT, UP1, 0x80, 0x8 ;  /* 0x000000000008781c */ /* 0x000fe20003f0f018 */
[----:B------:R-:W-:Y:S06]  /*5b90*/  UP2UR UR4, UPR, URZ, 0x2 ;  /* 0x00000002ff047883 */ /* 0x000fec0008000000 */
[----:B------:R-:W-:Y:S06]  /*5ba0*/  IMAD.U32 R69, RZ, RZ, UR4 ;  /* 0x00000004ff457e24 */ /* 0x000fec000f8e00ff */
[----:B------:R-:W-:Y:S02]  /*5bb0*/  @P0 SHF.R.U32.HI R2, RZ, 0x10, R5 ;  /* 0x00000010ff020819 */ /* 0x000fe40000011605 */
[----:B------:R-:W-:Y:S02]  /*5bc0*/  @P0 MOV R3, R4 ;  /* 0x0000000400030202 */ /* 0x000fe40000000f00 */
[----:B------:R-:W-:Y:S02]  /*5bd0*/  @P0 R2UR UR4, R2 ;  /* 0x00000000020402ca */ /* 0x000fe400000e0000 */
[----:B------:R-:W-:Y:S02]  /*5be0*/  @P0 LOP3.LUT R4, R5, 0xffff, RZ, 0xc0, !PT ;  /* 0x0000ffff05040812 */ /* 0x000fe400078ec0ff */
[----:B------:R-:W-:Y:S02]  /*5bf0*/  @P0 R2UR UR6, R3 ;  /* 0x00000000030602ca */ /* 0x000fe400000e0000 */
[----:B------:R-:W-:Y:S07]  /*5c00*/  @P0 R2UR UR5, R4 ;  /* 0x00000000040502ca */ /* 0x000fee00000e0000 */
[----:B------:R-:W-:Y:S02]  /*5c10*/  @UP1 UMOV UR7, UR4 ;  /* 0x0000000400071c82 */ /* 0x000fe40008000000 */
[----:B------:R-:W-:Y:S02]  /*5c20*/  IMAD.U32 R67, RZ, RZ, UR7 ;  /* 0x00000007ff437e24 */ /* 0x000fe4000f8e00ff */
[----:B------:R-:W-:Y:S02]  /*5c30*/  @UP1 UMOV UR37, UR6 ;  /* 0x0000000600251c82 */ /* 0x000fe40008000000 */
[----:B------:R-:W-:Y:S01]  /*5c40*/  @UP1 UMOV UR36, UR5 ;  /* 0x0000000500241c82 */ /* 0x000fe20008000000 */
[----:B-1----:R-:W-:Y:S05]  /*5c50*/  BRA.U !UP0, `(.L_x_91) ;  /* 0x0000000108cc7547 */ /* 0x002fea000b800000 */
[----:B------:R-:W1:Y:S01]  /*5c60*/  LDCU UR12, c[0x0][0xb20] ;  /* 0x00016400ff0c77ac */ /* 0x000e620008000800 */
[----:B------:R-:W-:Y:S02]  /*5c70*/  UIMAD.WIDE.U32 UR4, UR54, UR59, URZ ;  /* 0x0000003b360472a5 */ /* 0x000fe4000f8e00ff */
[----:B------:R-:W-:Y:S02]  /*5c80*/  UIMAD.WIDE.U32 UR6, UR61, UR56, URZ ;  /* 0x000000383d0672a5 */ /* 0x000fe4000f8e00ff */
[----:B------:R-:W-:Y:S02]  /*5c90*/  UISETP.NE.AND UP0, UPT, UR58, 0x1, UPT ;  /* 0x000000013a00788c */ /* 0x000fe4000bf05270 */
[----:B------:R-:W-:Y:S02]  /*5ca0*/  UIMAD.WIDE.U32 UR8, UR36, UR59, URZ ;  /* 0x0000003b240872a5 */ /* 0x000fe4000f8e00ff */
[----:B------:R-:W-:Y:S02]  /*5cb0*/  UIMAD.WIDE.U32 UR10, UR37, UR56, URZ ;  /* 0x00000038250a72a5 */ /* 0x000fe4000f8e00ff */
[----:B------:R-:W-:Y:S02]  /*5cc0*/  UISETP.NE.AND UP1, UPT, UR42, 0x1, UPT ;  /* 0x000000012a00788c */ /* 0x000fe4000bf25270 */
[----:B------:R-:W-:Y:S01]  /*5cd0*/  UISETP.NE.AND UP2, UPT, UR39, 0x1, UPT ;  /* 0x000000012700788c */ /* 0x000fe2000bf45270 */
[----:B------:R-:W-:Y:S02]  /*5ce0*/  UMOV UR4, UR5 ;  /* 0x0000000500047c82 */ /* 0x000fe40008000000 */
[----:B-1----:R-:W-:Y:S03]  /*5cf0*/  USHF.R.U32.HI UR5, URZ, UR12, UR4 ;  /* 0x0000000cff057299 */ /* 0x002fe60008011604 */
[----:B------:R-:W-:Y:S02]  /*5d00*/  UMOV UR4, UR7 ;  /* 0x0000000700047c82 */ /* 0x000fe40008000000 */
[----:B------:R-:W-:Y:S02]  /*5d10*/  USHF.R.U32.HI UR7, URZ, UR57, UR4 ;  /* 0x00000039ff077299 */ /* 0x000fe40008011604 */
[----:B------:R-:W-:Y:S02]  /*5d20*/  USEL UR4, UR54, UR5, !UP0 ;  /* 0x0000000536047287 */ /* 0x000fe4000c000000 */
[----:B------:R-:W-:Y:S01]  /*5d30*/  USEL UR7, UR61, UR7, !UP1 ;  /* 0x000000073d077287 */ /* 0x000fe2000c800000 */
[----:B------:R-:W-:Y:S01]  /*5d40*/  UMOV UR5, UR9 ;  /* 0x0000000900057c82 */ /* 0x000fe20008000000 */
[----:B------:R-:W-:Y:S02]  /*5d50*/  UIMAD.WIDE.U32 UR8, UR4, UR40, URZ ;  /* 0x00000028040872a5 */ /* 0x000fe4000f8e00ff */
[----:B------:R-:W-:Y:S03]  /*5d60*/  USHF.R.U32.HI UR6, URZ, UR12, UR5 ;  /* 0x0000000cff067299 */ /* 0x000fe60008011605 */
[----:B------:R-:W-:Y:S01]  /*5d70*/  UMOV UR5, UR11 ;  /* 0x0000000b00057c82 */ /* 0x000fe20008000000 */
[----:B------:R-:W-:Y:S02]  /*5d80*/  UIMAD.WIDE.U32 UR10, UR7, UR40, URZ ;  /* 0x00000028070a72a5 */ /* 0x000fe4000f8e00ff */
[----:B------:R-:W-:Y:S02]  /*5d90*/  USHF.R.U32.HI UR12, URZ, UR57, UR5 ;  /* 0x00000039ff0c7299 */ /* 0x000fe40008011605 */
[----:B------:R-:W-:Y:S01]  /*5da0*/  USEL UR6, UR36, UR6, !UP0 ;  /* 0x0000000624067287 */ /* 0x000fe2000c000000 */
[----:B------:R-:W-:Y:S02]  /*5db0*/  UMOV UR5, UR9 ;  /* 0x0000000900057c82 */ /* 0x000fe40008000000 */
[----:B------:R-:W-:Y:S01]  /*5dc0*/  UMOV UR10, UR11 ;  /* 0x0000000b000a7c82 */ /* 0x000fe20008000000 */
[----:B------:R-:W-:Y:S02]  /*5dd0*/  @UP2 USHF.R.U32.HI UR4, URZ, UR41, UR5 ;  /* 0x00000029ff042299 */ /* 0x000fe40008011605 */
[----:B------:R-:W-:Y:S02]  /*5de0*/  @UP2 USHF.R.U32.HI UR7, URZ, UR41, UR10 ;  /* 0x00000029ff072299 */ /* 0x000fe4000801160a */
[----:B------:R-:W-:Y:S02]  /*5df0*/  UIMAD UR4, UR39, UR4, URZ ;  /* 0x00000004270472a4 */ /* 0x000fe4000f8e02ff */
[----:B------:R-:W-:Y:S02]  /*5e00*/  UIMAD.WIDE.U32 UR10, UR6, UR40, URZ ;  /* 0x00000028060a72a5 */ /* 0x000fe4000f8e00ff */
[----:B------:R-:W-:Y:S02]  /*5e10*/  USEL UR5, UR37, UR12, !UP1 ;  /* 0x0000000c25057287 */ /* 0x000fe4000c800000 */
[----:B------:R-:W-:Y:S02]  /*5e20*/  UIMAD UR8, UR39, UR7, URZ ;  /* 0x00000007270872a4 */ /* 0x000fe4000f8e02ff */
[----:B------:R-:W-:Y:S03]  /*5e30*/  UISETP.GE.AND UP0, UPT, UR6, UR4, UPT ;  /* 0x000000040600728c */ /* 0x000fe6000bf06270 */
[----:B------:R-:W-:Y:S01]  /*5e40*/  UMOV UR4, UR11 ;  /* 0x0000000b00047c82 */ /* 0x000fe20008000000 */
[----:B------:R-:W-:Y:S02]  /*5e50*/  UISETP.GE.OR UP0, UPT, UR5, UR8, UP0 ;  /* 0x000000080500728c */ /* 0x000fe40008706670 */
[----:B------:R-:W-:Y:S02]  /*5e60*/  USHF.R.U32.HI UR4, URZ, UR41, UR4 ;  /* 0x00000029ff047299 */ /* 0x000fe40008011604 */
[----:B------:R-:W-:Y:S02]  /*5e70*/  UIMAD.WIDE.U32 UR8, UR5, UR40, URZ ;  /* 0x00000028050872a5 */ /* 0x000fe4000f8e00ff */
[----:B------:R-:W-:Y:S02]  /*5e80*/  USEL UR11, UR6, UR4, !UP2 ;  /* 0x00000004060b7287 */ /* 0x000fe4000d000000 */
[----:B------:R-:W-:Y:S02]  /*5e90*/  UIADD3 UR8, UPT, UPT, -UR5, URZ, URZ ;  /* 0x000000ff05087290 */ /* 0x000fe4000fffe1ff */
[----:B------:R-:W-:Y:S01]  /*5ea0*/  UIADD3 UR10, UPT, UPT, -UR11, URZ, URZ ;  /* 0x000000ff0b0a7290 */ /* 0x000fe2000fffe1ff */
[----:B------:R-:W-:Y:S01]  /*5eb0*/  @!UP0 UMOV UR4, UR9 ;  /* 0x0000000900048c82 */ /* 0x000fe20008000000 */
[----:B------:R-:W-:Y:S02]  /*5ec0*/  UIADD3 UR9, UPT, UPT, -UR6, URZ, URZ ;  /* 0x000000ff06097290 */ /* 0x000fe4000fffe1ff */
[----:B------:R-:W-:Y:S02]  /*5ed0*/  @!UP0 USHF.R.U32.HI UR4, URZ, UR41, UR4 ;  /* 0x00000029ff048299 */ /* 0x000fe40008011604 */
[----:B------:R-:W-:Y:S02]  /*5ee0*/  UIMAD UR10, UR39, UR10, UR6 ;  /* 0x0000000a270a72a4 */ /* 0x000fe4000f8e0206 */
[----:B------:R-:W-:Y:S04]  /*5ef0*/  @!UP0 USEL UR4, UR5, UR4, !UP2 ;  /* 0x0000000405048287 */ /* 0x000fe8000d000000 */
[----:B------:R-:W-:Y:S02]  /*5f00*/  @!UP0 UIMAD UR10, UR7, UR10, UR4 ;  /* 0x0000000a070a82a4 */ /* 0x000fe4000f8e0204 */
[----:B------:R-:W-:Y:S02]  /*5f10*/  @!UP0 UIADD3 UR11, UPT, UPT, UR11, -UR4, URZ ;  /* 0x800000040b0b8290 */ /* 0x000fe4000fffe0ff */
[----:B------:R-:W-:Y:S02]  /*5f20*/  UIMAD UR7, UR42, UR8, UR37 ;  /* 0x000000082a0772a4 */ /* 0x000fe4000f8e0225 */
[----:B------:R-:W-:Y:S02]  /*5f30*/  @!UP0 UIMAD UR6, UR11, UR39, UR5 ;  /* 0x000000270b0682a4 */ /* 0x000fe4000f8e0205 */
[----:B------:R-:W-:Y:S01]  /*5f40*/  UIMAD UR4, UR58, UR9, UR36 ;  /* 0x000000093a0472a4 */ /* 0x000fe2000f8e0224 */
[----:B------:R-:W-:Y:S02]  /*5f50*/  @!UP0 UMOV UR5, UR10 ;  /* 0x0000000a00058c82 */ /* 0x000fe40008000000 */
[----:B------:R-:W-:Y:S02]  /*5f60*/  UIMAD UR37, UR5, UR42, UR7 ;  /* 0x0000002a052572a4 */ /* 0x000fe4000f8e0207 */
[----:B------:R-:W-:Y:S11]  /*5f70*/  UIMAD UR36, UR6, UR58, UR4 ;  /* 0x0000003a062472a4 */ /* 0x000ff6000f8e0204 */
[----:B------:R-:W-:Y:S01]  /*5f80*/  @!UPT UIADD3 URZ, UPT, UPT, URZ, URZ, URZ ;  /* 0x000000fffffff290 */ /* 0x000fe2000fffe0ff */
.L_x_91:
[----:B------:R-:W-:Y:S01]  /*5f90*/  UISETP.NE.AND UP0, UPT, UR38, 0x1, UPT ;  /* 0x000000012600788c */ /* 0x000fe2000bf05270 */
[----:B------:R-:W-:Y:S01]  /*5fa0*/  R2UR UR11, R68 ;  /* 0x00000000440b72ca */ /* 0x000fe200000e0000 */
[----:B------:R-:W-:Y:S01]  /*5fb0*/  USHF.L.U32 UR50, UR26, 0x6, URZ ;  /* 0x000000061a327899 */ /* 0x000fe200080006ff */
[----:B------:R-:W-:Y:S01]  /*5fc0*/  IADD3 R59, PT, PT, R59, 0x1, RZ ;  /* 0x000000013b3b7810 */ /* 0x000fe20007ffe0ff */
[----:B------:R-:W-:Y:S07]  /*5fd0*/  USHF.L.U32 UR49, UR27, 0x6, URZ ;  /* 0x000000061b317899 */ /* 0x000fee00080006ff */
[----:B------:R-:W1:Y:S01]  /*5fe0*/  @!UP0 LDCU.128 UR12, c[0x0][0xb10] ;  /* 0x00016200ff0c87ac */ /* 0x000e620008000c00 */
[----:B------:R-:W2:Y:S01]  /*5ff0*/  @!UP0 LDCU UR5, c[0x0][0xb0c] ;  /* 0x00016180ff0587ac */ /* 0x000ea20008000800 */
[----:B------:R-:W3:Y:S01]  /*6000*/  @!UP0 LDCU UR10, c[0x0][0xb20] ;  /* 0x00016400ff0a87ac */ /* 0x000ee20008000800 */
[----:B-1----:R-:W-:Y:S02]  /*6010*/  UIMAD.WIDE.U32 UR8, UR37, UR12, URZ ;  /* 0x0000000c250872a5 */ /* 0x002fe4000f8e00ff */
[----:B------:R-:W-:Y:S02]  /*6020*/  UIMAD.WIDE.U32 UR6, UR36, UR15, URZ ;  /* 0x0000000f240672a5 */ /* 0x000fe4000f8e00ff */
[----:B------:R-:W-:Y:S03]  /*6030*/  @!UP0 UISETP.NE.AND UP1, UPT, UR14, 0x1, UPT ;  /* 0x000000010e00888c */ /* 0x000fe6000bf25270 */
[----:B------:R-:W-:Y:S01]  /*6040*/  @!UP0 UMOV UR4, UR9 ;  /* 0x0000000900048c82 */ /* 0x000fe20008000000 */
[----:B--2---:R-:W-:Y:S02]  /*6050*/  @!UP0 UISETP.NE.AND UP2, UPT, UR5, 0x1, UPT ;  /* 0x000000010500888c */ /* 0x004fe4000bf45270 */
[----:B------:R-:W-:Y:S01]  /*6060*/  @!UP0 USHF.R.U32.HI UR4, URZ, UR13, UR4 ;  /* 0x0000000dff048299 */ /* 0x000fe20008011604 */
[----:B------:R-:W-:Y:S02]  /*6070*/  @!UP0 UMOV UR6, UR7 ;  /* 0x0000000700068c82 */ /* 0x000fe40008000000 */
[----:B---3--:R-:W-:Y:S02]  /*6080*/  @!UP0 USHF.R.U32.HI UR6, URZ, UR10, UR6 ;  /* 0x0000000aff068299 */ /* 0x008fe40008011606 */
[----:B------:R-:W-:Y:S02]  /*6090*/  @!UP0 USEL UR7, UR37, UR4, !UP2 ;  /* 0x0000000425078287 */ /* 0x000fe4000d000000 */
[----:B------:R-:W-:Y:S04]  /*60a0*/  @!UP0 USEL UR6, UR36, UR6, !UP1 ;  /* 0x0000000624068287 */ /* 0x000fe8000c800000 */
[----:B------:R-:W-:Y:S02]  /*60b0*/  @!UP0 UIADD3 UR4, UPT, UPT, -UR7, UR6, URZ ;  /* 0x0000000607048290 */ /* 0x000fe4000fffe1ff */
[----:B------:R-:W-:Y:S02]  /*60c0*/  @!UP0 UIADD3 UR6, UPT, UPT, UR7, -UR6, URZ ;  /* 0x8000000607068290 */ /* 0x000fe4000fffe0ff */
[----:B------:R-:W-:Y:S02]  /*60d0*/  @!UP0 UIMAD UR37, UR4, UR5, UR37 ;  /* 0x00000005042582a4 */ /* 0x000fe4000f8e0225 */
[----:B------:R-:W-:Y:S02]  /*60e0*/  @!UP0 UIMAD UR36, UR6, UR14, UR36 ;  /* 0x0000000e062482a4 */ /* 0x000fe4000f8e0224 */
[----:B------:R-:W-:Y:S09]  /*60f0*/  ULOP3.LUT UP0, URZ, UR11, 0x3f0, URZ, 0xc0, !UPT ;  /* 0x000003f00bff7892 */ /* 0x000ff2000f80c0ff */
[----:B------:R-:W-:Y:S05]  /*6100*/  BRA.U !UP0, `(.L_x_92) ;  /* 0x00000001087c7547 */ /* 0x000fea000b800000 */
[----:B------:R-:W1:Y:S01]  /*6110*/  LDCU.64 UR8, c[0x4][0x80] ;  /* 0x01001000ff0877ac */ /* 0x000e620008000a00 */
[----:B------:R-:W-:Y:S01]  /*6120*/  MOV R2, 0x0 ;  /* 0x0000000000027802 */ /* 0x000fe20000000f00 */
[----:B------:R-:W-:Y:S02]  /*6130*/  HFMA2 R12, -RZ, RZ, 0, 5.9604644775390625e-08 ;  /* 0x00000001ff0c7431 */ /* 0x000fe400000001ff */
[----:B------:R-:W-:Y:S01]  /*6140*/  IMAD.MOV.U32 R8, RZ, RZ, 0x70 ;  /* 0x00000070ff087424 */ /* 0x000fe200078e00ff */
[----:B------:R2:W3:Y:S01]  /*6150*/  LDC.64 R14, c[0x4][R2] ;  /* 0x01000000020e7b82 */ /* 0x0004e20000000a00 */
[----:B------:R-:W4:Y:S01]  /*6160*/  LDCU.64 UR6, c[0x4][0x88] ;  /* 0x01001100ff0677ac */ /* 0x000f220008000a00 */
[----:B------:R-:W-:Y:S01]  /*6170*/  IMAD.MOV.U32 R13, RZ, RZ, RZ ;  /* 0x000000ffff0d7224 */ /* 0x000fe200078e00ff */
[----:B------:R-:W2:Y:S01]  /*6180*/  LDCU.64 UR4, c[0x4][0x8] ;  /* 0x01000100ff0477ac */ /* 0x000ea20008000a00 */
[----:B-1----:R-:W-:Y:S01]  /*6190*/  MOV R5, UR9 ;  /* 0x0000000900057c02 */ /* 0x002fe20008000f00 */
[----:B------:R-:W-:Y:S01]  /*61a0*/  IMAD.U32 R4, RZ, RZ, UR8 ;  /* 0x00000008ff047e24 */ /* 0x000fe2000f8e00ff */
[----:B----4-:R-:W-:Y:S01]  /*61b0*/  MOV R7, UR7 ;  /* 0x0000000700077c02 */ /* 0x010fe20008000f00 */
[----:B------:R-:W-:Y:S01]  /*61c0*/  IMAD.U32 R6, RZ, RZ, UR6 ;  /* 0x00000006ff067e24 */ /* 0x000fe2000f8e00ff */
[----:B--2---:R-:W-:Y:S01]  /*61d0*/  MOV R11, UR5 ;  /* 0x00000005000b7c02 */ /* 0x004fe20008000f00 */
[----:B------:R-:W-:Y:S02]  /*61e0*/  IMAD.U32 R10, RZ, RZ, UR4 ;  /* 0x00000004ff0a7e24 */ /* 0x000fe4000f8e00ff */
[----:B------:R-:W-:Y:S07]  /*61f0*/  LEPC R20, `(.L_x_93) ;  /* 0x000000001014794e */ /* 0x000fee0000000000 */
[----:B---3-5:R-:W-:Y:S05]  /*6200*/  CALL.ABS.NOINC R14 ;  /* 0x000000000e007343 */ /* 0x028fea0003c00000 */
.L_x_93:
[----:B------:R-:W1:Y:S01]  /*6210*/  LDCU.64 UR8, c[0x4][0x80] ;  /* 0x01001000ff0877ac */ /* 0x000e620008000a00 */
[----:B------:R-:W2:Y:S01]  /*6220*/  LDC.64 R2, c[0x4][R2] ;  /* 0x0100000002027b82 */ /* 0x000ea20000000a00 */
[----:B------:R-:W-:Y:S02]  /*6230*/  HFMA2 R12, -RZ, RZ, 0, 5.9604644775390625e-08 ;  /* 0x00000001ff0c7431 */ /* 0x000fe400000001ff */
[----:B------:R-:W-:Y:S02]  /*6240*/  IMAD.MOV.U32 R8, RZ, RZ, 0x70 ;  /* 0x00000070ff087424 */ /* 0x000fe400078e00ff */
[----:B------:R-:W-:Y:S01]  /*6250*/  IMAD.MOV.U32 R13, RZ, RZ, RZ ;  /* 0x000000ffff0d7224 */ /* 0x000fe200078e00ff */
[----:B------:R-:W3:Y:S01]  /*6260*/  LDCU.64 UR6, c[0x4][0x88] ;  /* 0x01001100ff0677ac */ /* 0x000ee20008000a00 */
[----:B------:R-:W4:Y:S01]  /*6270*/  LDCU.64 UR4, c[0x4][0x8] ;  /* 0x01000100ff0477ac */ /* 0x000f220008000a00 */
[----:B-1----:R-:W-:Y:S02]  /*6280*/  MOV R4, UR8 ;  /* 0x0000000800047c02 */ /* 0x002fe40008000f00 */
[----:B------:R-:W-:Y:S02]  /*6290*/  MOV R5, UR9 ;  /* 0x0000000900057c02 */ /* 0x000fe40008000f00 */
[----:B---3--:R-:W-:Y:S01]  /*62a0*/  MOV R7, UR7 ;  /* 0x0000000700077c02 */ /* 0x008fe20008000f00 */
[----:B------:R-:W-:Y:S01]  /*62b0*/  IMAD.U32 R6, RZ, RZ, UR6 ;  /* 0x00000006ff067e24 */ /* 0x000fe2000f8e00ff */
[----:B----4-:R-:W-:Y:S01]  /*62c0*/  MOV R11, UR5 ;  /* 0x00000005000b7c02 */ /* 0x010fe20008000f00 */
[----:B------:R-:W-:Y:S02]  /*62d0*/  IMAD.U32 R10, RZ, RZ, UR4 ;  /* 0x00000004ff0a7e24 */ /* 0x000fe4000f8e00ff */
[----:B------:R-:W-:Y:S07]  /*62e0*/  LEPC R20, `(.L_x_92) ;  /* 0x000000001014794e */ /* 0x000fee0000000000 */
[----:B--2---:R-:W-:Y:S05]  /*62f0*/  CALL.ABS.NOINC R2 ;  /* 0x0000000002007343 */ /* 0x004fea0003c00000 */
.L_x_92:
[----:B------:R-:W-:Y:S02]  /*6300*/  R2UR UR6, R57 ;  /* 0x00000000390672ca */ /* 0x000fe400000e0000 */
[----:B------:R-:W-:Y:S02]  /*6310*/  R2UR UR5, R66 ;  /* 0x00000000420572ca */ /* 0x000fe400000e0000 */
[----:B------:R-:W-:Y:S02]  /*6320*/  R2UR UR4, R65 ;  /* 0x00000000410472ca */ /* 0x000fe400000e0000 */
[----:B------:R-:W-:Y:S02]  /*6330*/  ISETP.NE.U32.AND P4, PT, R50, RZ, PT ;  /* 0x000000ff3200720c */ /* 0x000fe40003f85070 */
[----:B------:R-:W-:Y:S02]  /*6340*/  ISETP.NE.U32.AND P2, PT, RZ, UR62, PT ;  /* 0x0000003eff007c0c */ /* 0x000fe4000bf45070 */
[----:B------:R-:W-:Y:S02]  /*6350*/  ISETP.NE.AND.EX P4, PT, R51, RZ, PT, P4 ;  /* 0x000000ff3300720c */ /* 0x000fe40003f85340 */
[----:B------:R-:W-:Y:S01]  /*6360*/  ISETP.NE.AND.EX P2, PT, RZ, UR63, PT, P2 ;  /* 0x0000003fff007c0c */ /* 0x000fe2000bf45320 */
[----:B------:R-:W-:Y:S02]  /*6370*/  UISETP.NE.AND UP2, UPT, UR6, URZ, UPT ;  /* 0x000000ff0600728c */ /* 0x000fe4000bf45270 */
[----:B------:R-:W-:Y:S04]  /*6380*/  UISETP.NE.U32.AND UP0, UPT, UR5, URZ, UPT ;  /* 0x000000ff0500728c */ /* 0x000fe8000bf05070 */
[----:B------:R-:W-:Y:S01]  /*6390*/  UISETP.NE.AND.EX UP1, UPT, UR4, URZ, UPT, UP0 ;  /* 0x000000ff0400728c */ /* 0x000fe2000bf25300 */
[----:B------:R-:W-:Y:S01]  /*63a0*/  PLOP3.LUT P1, PT, PT, PT, UP2, 0x80, 0x8 ;  /* 0x000000000008781c */ /* 0x000fe20003f2f028 */
[----:B------:R-:W-:Y:S03]  /*63b0*/  UPLOP3.LUT UP0, UPT, UPT, UPT, UPT, 0x40, 0x4 ;  /* 0x000000000004789c */ /* 0x000fe60003f0e870 */
[----:B------:R-:W-:Y:S06]  /*63c0*/  @UP2 UPLOP3.LUT UP0, UPT, UPT, UPT, UP1, 0x80, 0x8 ;  /* 0x000000000008289c */ /* 0x000fec0003f0f010 */
[----:B------:R-:W-:Y:S01]  /*63d0*/  PLOP3.LUT P0, PT, PT, PT, UP0, 0x80, 0x8 ;  /* 0x000000000008781c */ /* 0x000fe20003f0f008 */
[----:B------:R-:W-:Y:S01]  /*63e0*/  @!UPT UIADD3 URZ, UPT, UPT, URZ, URZ, URZ ;  /* 0x000000fffffff290 */ /* 0x000fe2000fffe0ff */
[----:B------:R-:W-:Y:S11]  /*63f0*/  BRA.U !UP1, `(.L_x_94) ;  /* 0x0000000109407547 */ /* 0x000ff6000b800000 */
[----:B------:R-:W-:Y:S01]  /*6400*/  UISETP.NE.U32.AND UP0, UPT, UR62, URZ, UPT ;  /* 0x000000ff3e00728c */ /* 0x000fe2000bf05070 */
[----:B------:R-:W-:Y:S01]  /*6410*/  R2UR UR6, R66 ;  /* 0x00000000420672ca */ /* 0x000fe200000e0000 */
[----:B------:R-:W1:Y:S01]  /*6420*/  LDCU.64 UR8, c[0x0][0x358] ;  /* 0x00006b00ff0877ac */ /* 0x000e620008000a00 */
[----:B------:R-:W-:Y:S02]  /*6430*/  HFMA2 R53, -RZ, RZ, 0, 5.9604644775390625e-08 ;  /* 0x00000001ff357431 */ /* 0x000fe400000001ff */
[----:B------:R-:W-:Y:S01]  /*6440*/  IMAD.MOV.U32 R0, RZ, RZ, 0x1 ;  /* 0x00000001ff007424 */ /* 0x000fe200078e00ff */
[----:B------:R-:W-:Y:S06]  /*6450*/  UISETP.NE.AND.EX UP0, UPT, UR63, URZ, UPT, UP0 ;  /* 0x000000ff3f00728c */ /* 0x000fec000bf05300 */
[----:B------:R-:W-:Y:S05]  /*6460*/  PLOP3.LUT P3, PT, PT, PT, UP0, 0x80, 0x8 ;  /* 0x000000000008781c */ /* 0x000fea0003f6f008 */
[----:B------:R-:W2:Y:S01]  /*6470*/  @UP0 LDCU.64 UR4, c[0x0][0x888] ;  /* 0x00011100ff0407ac */ /* 0x000ea20008000a00 */
[----:B------:R-:W-:Y:S07]  /*6480*/  @UP0 UIMAD UR6, UR60, UR6, URZ ;  /* 0x000000063c0602a4 */ /* 0x000fee000f8e02ff */
[----:B------:R-:W-:Y:S01]  /*6490*/  @!P3 PRMT R53, R0, 0x7610, R53 ;  /* 0x000076100035b816 */ /* 0x000fe20000000035 */
[----:B--2---:R-:W-:Y:S06]  /*64a0*/  @UP0 UIMAD.WIDE UR4, UR6, 0x4, UR4 ;  /* 0x00000004060408a5 */ /* 0x004fec000f8e0204 */
[----:B-----5:R-:W-:Y:S02]  /*64b0*/  IMAD.U32 R26, RZ, RZ, UR4 ;  /* 0x00000004ff1a7e24 */ /* 0x020fe4000f8e00ff */
[----:B------:R-:W-:Y:S03]  /*64c0*/  IMAD.U32 R27, RZ, RZ, UR5 ;  /* 0x00000005ff1b7e24 */ /* 0x000fe6000f8e00ff */
[----:B------:R-:W2:Y:S02]  /*64d0*/  @!UP0 LDCU UR4, c[0x0][0x880] ;  /* 0x00011000ff0487ac */ /* 0x000ea40008000800 */
[----:B-1----:R1:W5:Y:S02]  /*64e0*/  @P3 LDG.E R26, desc[UR8][R26.64] ;  /* 0x000000081a1a3981 */ /* 0x002364000c1e1900 */
[----:B-12---:R-:W-:Y:S02]  /*64f0*/  @!P3 MOV R26, UR4 ;  /* 0x00000004001abc02 */ /* 0x006fe40008000f00 */
.L_x_94:
[----:B------:R-:W-:Y:S05]  /*6500*/  @!P4 BRA `(.L_x_95) ;  /* 0x000000000024c947 */ /* 0x000fea0003800000 */
[----:B------:R-:W-:Y:S01]  /*6510*/  ISETP.NE.U32.AND P3, PT, R48, RZ, PT ;  /* 0x000000ff3000720c */ /* 0x000fe20003f65070 */
[----:B------:R-:W1:Y:S03]  /*6520*/  LDCU.64 UR4, c[0x0][0x358] ;  /* 0x00006b00ff0477ac */ /* 0x000e660008000a00 */
[----:B------:R-:W-:Y:S11]  /*6530*/  ISETP.NE.AND.EX P3, PT, R49, RZ, PT, P3 ;  /* 0x000000ff3100720c */ /* 0x000ff60003f65330 */
[----:B------:R-:W-:Y:S02]  /*6540*/  @!UPT UIADD3 URZ, UPT, UPT, URZ, URZ, URZ ;  /* 0x000000fffffff290 */ /* 0x000fe4000fffe0ff */
[----:B------:R-:W2:Y:S01]  /*6550*/  @P3 LDC.64 R2, c[0x0][0x8a8] ;  /* 0x00022a00ff023b82 */ /* 0x000ea20000000a00 */
[----:B------:R-:W-:Y:S04]  /*6560*/  @P3 IMAD R0, R50, UR60, RZ ;  /* 0x0000003c32003c24 */ /* 0x000fe8000f8e02ff */
[----:B--2---:R-:W-:Y:S05]  /*6570*/  @P3 IMAD.WIDE R2, R0, 0x4, R2 ;  /* 0x0000000400023825 */ /* 0x004fea00078e0202 */
[----:B-1---5:R1:W5:Y:S02]  /*6580*/  @P3 LDG.E R24, desc[UR4][R2.64] ;  /* 0x0000000402183981 */ /* 0x022364000c1e1900 */
[----:B-1----:R-:W2:Y:S02]  /*6590*/  @!P3 LDC R24, c[0x0][0x8a0] ;  /* 0x00022800ff18bb82 */ /* 0x002ea40000000800 */
.L_x_95:
[----:B-----5:R-:W-:Y:S01]  /*65a0*/  FSETP.NEU.AND P3, PT, R26, RZ, PT ;  /* 0x000000ff1a00720b */ /* 0x020fe20003f6d000 */
[----:B------:R-:W-:Y:S01]  /*65b0*/  IMAD.U32 R2, RZ, RZ, UR45 ;  /* 0x0000002dff027e24 */ /* 0x000fe2000f8e00ff */
[----:B------:R-:W-:Y:S01]  /*65c0*/  SEL R5, RZ, 0xffffffff, P2 ;  /* 0xffffffffff057807 */ /* 0x000fe20001000000 */
[----:B------:R-:W-:Y:S01]  /*65d0*/  ULOP3.LUT UR4, UR53, 0x1, URZ, 0x3c, !UPT ;  /* 0x0000000135047892 */ /* 0x000fe2000f8e3cff */
[----:B------:R-:W-:Y:S01]  /*65e0*/  @P1 LOP3.LUT P2, RZ, R53, 0xff, RZ, 0xc0, !PT ;  /* 0x000000ff35ff1812 */ /* 0x000fe2000784c0ff */
[----:B------:R-:W-:Y:S01]  /*65f0*/  BSSY B1, `(.L_x_96) ;  /* 0x000004b000017945 */ /* 0x000fe20003800000 */
[----:B------:R-:W-:Y:S01]  /*6600*/  @P1 SEL R0, RZ, 0xffffffff, P3 ;  /* 0xffffffffff001807 */ /* 0x000fe20001800000 */
[----:B------:R-:W-:Y:S01]  /*6610*/  IMAD.MOV.U32 R76, RZ, RZ, 0x1 ;  /* 0x00000001ff4c7424 */ /* 0x000fe200078e00ff */
[----:B------:R-:W-:Y:S01]  /*6620*/  LEA R2, R2, UR43, 0x3 ;  /* 0x0000002b02027c11 */ /* 0x000fe2000f8e18ff */
[----:B------:R-:W-:Y:S01]  /*6630*/  IMAD.U32 R74, RZ, RZ, UR4 ;  /* 0x00000004ff4a7e24 */ /* 0x000fe2000f8e00ff */
[----:B------:R-:W-:Y:S01]  /*6640*/  @P0 SEL R0, R5, R0, !P2 ;  /* 0x0000000005000207 */ /* 0x000fe20005000000 */
[----:B------:R-:W-:Y:S01]  /*6650*/  IMAD.U32 R75, RZ, RZ, UR45 ;  /* 0x0000002dff4b7e24 */ /* 0x000fe2000f8e00ff */
[----:B------:R-:W-:Y:S02]  /*6660*/  LEA R71, R22, UR43, 0x3 ;  /* 0x0000002b16477c11 */ /* 0x000fe4000f8e18ff */
[----:B------:R-:W-:Y:S02]  /*6670*/  CS2R R38, SRZ ;  /* 0x0000000000267805 */ /* 0x000fe4000001ff00 */
[----:B------:R-:W-:Y:S02]  /*6680*/  @P1 LOP3.LUT R0, R0, 0x1, RZ, 0xc0, !PT ;  /* 0x0000000100001812 */ /* 0x000fe400078ec0ff */
[----:B------:R-:W-:Y:S02]  /*6690*/  CS2R R36, SRZ ;  /* 0x0000000000247805 */ /* 0x000fe4000001ff00 */
[----:B------:R-:W-:Y:S02]  /*66a0*/  SHF.L.U32 R3, R61, 0x1f, RZ ;  /* 0x0000001f3d037819 */ /* 0x000fe400000006ff */
[----:B------:R-:W-:Y:S02]  /*66b0*/  CS2R R34, SRZ ;  /* 0x0000000000227805 */ /* 0x000fe4000001ff00 */
[----:B------:R-:W-:Y:S02]  /*66c0*/  ISETP.NE.U32.OR P5, PT, R0, 0x1, !P1 ;  /* 0x000000010000780c */ /* 0x000fe40004fa5470 */
[----:B------:R-:W-:Y:S02]  /*66d0*/  CS2R R32, SRZ ;  /* 0x0000000000207805 */ /* 0x000fe4000001ff00 */
[----:B------:R-:W-:Y:S02]  /*66e0*/  PLOP3.LUT P2, PT, PT, PT, UP1, 0x80, 0x8 ;  /* 0x000000000008781c */ /* 0x000fe40003f4f018 */
[----:B------:R-:W-:Y:S02]  /*66f0*/  CS2R R42, SRZ ;  /* 0x00000000002a7805 */ /* 0x000fe4000001ff00 */
[----:B------:R-:W-:Y:S02]  /*6700*/  LEA.HI R25, R22, R22, RZ, 0x1 ;  /* 0x0000001616197211 */ /* 0x000fe400078f08ff */
[----:B------:R-:W-:Y:S02]  /*6710*/  CS2R R40, SRZ ;  /* 0x0000000000287805 */ /* 0x000fe4000001ff00 */
[----:B------:R-:W-:Y:S02]  /*6720*/  LOP3.LUT P4, R58, R53, 0xff, RZ, 0xc0, !PT ;  /* 0x000000ff353a7812 */ /* 0x000fe4000788c0ff */
[----:B------:R-:W-:Y:S02]  /*6730*/  CS2R R46, SRZ ;  /* 0x00000000002e7805 */ /* 0x000fe4000001ff00 */
[----:B------:R-:W-:Y:S02]  /*6740*/  SEL R4, RZ, 0xffffffff, P3 ;  /* 0xffffffffff047807 */ /* 0x000fe40001800000 */
[----:B------:R-:W-:Y:S02]  /*6750*/  CS2R R44, SRZ ;  /* 0x00000000002c7805 */ /* 0x000fe4000001ff00 */
[----:B------:R-:W-:Y:S02]  /*6760*/  P2R R70, PR, RZ, 0x20 ;  /* 0x00000020ff467803 */ /* 0x000fe40000000000 */
[----:B------:R-:W-:Y:S02]  /*6770*/  @P5 SHF.L.U32 R0, R74, 0x1f, RZ ;  /* 0x0000001f4a005819 */ /* 0x000fe400000006ff */
[----:B------:R-:W-:Y:S02]  /*6780*/  @P2 SEL R4, R5, R4, !P4 ;  /* 0x0000000405042207 */ /* 0x000fe40006000000 */
[----:B------:R1:W3:Y:S02]  /*6790*/  @P5 SYNCS.PHASECHK.TRANS64.TRYWAIT P1, [R2+URZ+0x30], R0 ;  /* 0x00003000020055a7 */ /* 0x0002e400080211ff */
[----:B------:R-:W-:Y:S04]  /*67a0*/  LOP3.LUT R4, R4, 0x1, RZ, 0xc0, !PT ;  /* 0x0000000104047812 */ /* 0x000fe800078ec0ff */
[----:B------:R-:W-:Y:S04]  /*67b0*/  ISETP.NE.U32.AND P2, PT, R4, 0x1, PT ;  /* 0x000000010400780c */ /* 0x000fe80003f45070 */
[----:B------:R-:W-:Y:S01]  /*67c0*/  P2R R77, PR, RZ, 0x4 ;  /* 0x00000004ff4d7803 */ /* 0x000fe20000000000 */
[----:B------:R4:W2:Y:S01]  /*67d0*/  SYNCS.PHASECHK.TRANS64.TRYWAIT P0, [R71+URZ+0x90], R3 ;  /* 0x00009003470075a7 */ /* 0x0008a200080011ff */
[C---:B-1----:R-:W-:Y:S01]  /*67e0*/  IMAD.SHL.U32 R0, R25.reuse, 0x20, RZ ;  /* 0x0000002019007824 */ /* 0x042fe200078e00ff */
[----:B------:R-:W-:Y:S04]  /*67f0*/  LOP3.LUT R25, R25, 0xffe, RZ, 0xc0, !PT ;  /* 0x00000ffe19197812 */ /* 0x000fe800078ec0ff */
[----:B------:R-:W-:Y:S01]  /*6800*/  LOP3.LUT R0, R0, 0xffffffc0, RZ, 0xc0, !PT ;  /* 0xffffffc000007812 */ /* 0x000fe200078ec0ff */
[----:B------:R-:W-:Y:S04]  /*6810*/  IMAD.IADD R25, R22, 0x1, -R25 ;  /* 0x0000000116197824 */ /* 0x000fe800078e0a19 */
[----:B------:R-:W-:Y:S04]  /*6820*/  IMAD.IADD R0, R23, 0x1, R0 ;  /* 0x0000000117007824 */ /* 0x000fe800078e0200 */
[----:B------:R-:W-:Y:S01]  /*6830*/  IMAD R25, R25, 0x100000, R0 ;  /* 0x0010000019197824 */ /* 0x000fe200078e0200 */
[----:B---3--:R-:W-:Y:S01]  /*6840*/  @P5 SEL R76, RZ, 0x1, !P1 ;  /* 0x00000001ff4c5807 */ /* 0x008fe20004800000 */
[----:B----4-:R-:W-:Y:S06]  /*6850*/  @!P5 BRA `(.L_x_97) ;  /* 0x000000000090d947 */ /* 0x010fec0003800000 */
[----:B------:R-:W-:Y:S01]  /*6860*/  HFMA2 R43, -RZ, RZ, 0, 0 ;  /* 0x00000000ff2b7431 */ /* 0x000fe200000001ff */
[----:B------:R-:W-:Y:S01]  /*6870*/  ISETP.NE.AND P1, PT, R76, RZ, PT ;  /* 0x000000ff4c00720c */ /* 0x000fe20003f25270 */
[----:B------:R-:W-:Y:S01]  /*6880*/  IMAD.U32 R5, RZ, RZ, UR45 ;  /* 0x0000002dff057e24 */ /* 0x000fe2000f8e00ff */
[----:B------:R-:W-:Y:S11]  /*6890*/  BSSY B0, `(.L_x_98) ;  /* 0x0000005000007945 */ /* 0x000ff60003800000 */
[----:B------:R-:W-:Y:S05]  /*68a0*/  @P1 BRA `(.L_x_99) ;  /* 0x00000000000c1947 */ /* 0x000fea0003800000 */
[----:B------:R-:W-:Y:S04]  /*68b0*/  SHF.L.U32 R0, R74, 0x1f, RZ ;  /* 0x0000001f4a007819 */ /* 0x000fe800000006ff */
[----:B------:R-:W1:Y:S02]  /*68c0*/  SYNCS.PHASECHK.TRANS64.TRYWAIT P1, [R2+URZ+0x30], R0 ;  /* 0x00003000020075a7 */ /* 0x000e6400080211ff */
[----:B-1----:R-:W-:Y:S05]  /*68d0*/  @!P1 BRA `(.L_x_100) ;  /* 0x00000020003c9947 */ /* 0x002fea0003800000 */
.L_x_99:
[----:B------:R-:W-:Y:S05]  /*68e0*/  BSYNC B0 ;  /* 0x0000000000007941 */ /* 0x000fea0003800000 */
.L_x_98:
[----:B------:R-:W-:Y:S01]  /*68f0*/  ISETP.NE.AND P1, PT, R77, RZ, PT ;  /* 0x000000ff4d00720c */ /* 0x000fe20003f25270 */
[----:B------:R-:W-:Y:S01]  /*6900*/  IMAD.MOV.U32 R42, RZ, RZ, RZ ;  /* 0x000000ffff2a7224 */ /* 0x000fe200078e00ff */
[----:B------:R-:W-:Y:S02]  /*6910*/  CS2R R40, SRZ ;  /* 0x0000000000287805 */ /* 0x000fe4000001ff00 */
[----:B------:R-:W-:Y:S02]  /*6920*/  CS2R R46, SRZ ;  /* 0x00000000002e7805 */ /* 0x000fe4000001ff00 */
[----:B------:R-:W-:Y:S02]  /*6930*/  CS2R R44, SRZ ;  /* 0x00000000002c7805 */ /* 0x000fe4000001ff00 */
[----:B------:R-:W-:Y:S02]  /*6940*/  CS2R R34, SRZ ;  /* 0x0000000000227805 */ /* 0x000fe4000001ff00 */
[----:B------:R-:W-:Y:S02]  /*6950*/  CS2R R32, SRZ ;  /* 0x0000000000207805 */ /* 0x000fe4000001ff00 */
[----:B------:R-:W-:Y:S02]  /*6960*/  CS2R R38, SRZ ;  /* 0x0000000000267805 */ /* 0x000fe4000001ff00 */
[----:B------:R-:W-:Y:S01]  /*6970*/  CS2R R36, SRZ ;  /* 0x0000000000247805 */ /* 0x000fe2000001ff00 */
[----:B------:R-:W-:Y:S01]  /*6980*/  @P1 IMAD R5, R5, 0x800, R52 ;  /* 0x0000080005051824 */ /* 0x000fe200078e0234 */
[----:B------:R-:W-:Y:S05]  /*6990*/  @P1 WARPSYNC.ALL ;  /* 0x0000000000001948 */ /* 0x000fea0003800000 */
[----:B------:R-:W-:Y:S01]  /*69a0*/  @P1 LEA R5, R5, UR43, 0x2 ;  /* 0x0000002b05051c11 */ /* 0x000fe2000f8e10ff */
[----:B------:R-:W-:Y:S04]  /*69b0*/  UIADD3 UR4, UPT, UPT, UR45, 0x1, URZ ;  /* 0x000000012d047890 */ /* 0x000fe8000fffe0ff */
[----:B------:R3:W4:Y:S01]  /*69c0*/  @P1 LDSM.16.M88.4 R44, [R5+0x400] ;  /* 0x00040000052c183b */ /* 0x0007220000000200 */
[----:B------:R-:W-:Y:S01]  /*69d0*/  @P1 VIADD R4, R5, 0x400 ;  /* 0x0000040005041836 */ /* 0x000fe20000000000 */
[----:B------:R-:W-:Y:S01]  /*69e0*/  UISETP.NE.AND UP0, UPT, UR4, 0x3, UPT ;  /* 0x000000030400788c */ /* 0x000fe2000bf05270 */
[C-C-:B-1----:R-:W-:Y:S02]  /*69f0*/  @P1 IMAD R2, R63.reuse, 0x4, R5.reuse ;  /* 0x000000043f021824 */ /* 0x142fe400078e0205 */
[C---:B------:R-:W-:Y:S01]  /*6a00*/  @P1 IMAD R4, R62.reuse, 0x4, R4 ;  /* 0x000000043e041824 */ /* 0x040fe200078e0204 */
[----:B------:R-:W-:Y:S01]  /*6a10*/  USEL UR5, URZ, 0x1, UP0 ;  /* 0x00000001ff057887 */ /* 0x000fe20008000000 */
[----:B------:R-:W-:Y:S01]  /*6a20*/  @P1 IMAD R0, R62, 0x4, R5 ;  /* 0x000000043e001824 */ /* 0x000fe200078e0205 */
[----:B------:R3:W1:Y:S01]  /*6a30*/  @P1 LDSM.16.M88.4 R40, [R2+0x400] ;  /* 0x000400000228183b */ /* 0x0006620000000200 */
[----:B------:R-:W-:Y:S01]  /*6a40*/  @P1 IMAD R4, R63, 0x4, R4 ;  /* 0x000000043f041824 */ /* 0x000fe200078e0204 */
[----:B------:R-:W-:Y:S02]  /*6a50*/  USEL UR4, UR4, URZ, UP0 ;  /* 0x000000ff04047287 */ /* 0x000fe40008000000 */
[----:B------:R3:W1:Y:S01]  /*6a60*/  @P1 LDSM.16.M88.4 R32, [R0+0x400] ;  /* 0x000400000020183b */ /* 0x0006620000000200 */
[----:B------:R-:W-:Y:S03]  /*6a70*/  LOP3.LUT R74, R74, UR5, RZ, 0x3c, !PT ;  /* 0x000000054a4a7c12 */ /* 0x000fe6000f8e3cff */
[----:B------:R3:W1:Y:S01]  /*6a80*/  @P1 LDSM.16.M88.4 R36, [R4] ;  /* 0x000000000424183b */ /* 0x0006620000000200 */
[----:B------:R-:W-:Y:S03]  /*6a90*/  IMAD.U32 R75, RZ, RZ, UR4 ;  /* 0x00000004ff4b7e24 */ /* 0x000fe6000f8e00ff */
.L_x_97:
[----:B------:R-:W-:Y:S05]  /*6aa0*/  BSYNC B1 ;  /* 0x0000000000017941 */ /* 0x000fea0003800000 */
.L_x_96:
[----:B---3--:R-:W-:Y:S04]  /*6ab0*/  SHF.R.U32.HI R0, RZ, 0x15, R25 ;  /* 0x00000015ff007819 */ /* 0x008fe80000011619 */
[----:B------:R-:W-:Y:S01]  /*6ac0*/  LOP3.LUT P1, RZ, R0, 0x3, R54, 0x48, !PT ;  /* 0x0000000300ff7812 */ /* 0x000fe20007824836 */
[----:B------:R-:W-:Y:S01]  /*6ad0*/  @!UPT UIADD3 URZ, UPT, UPT, URZ, URZ, URZ ;  /* 0x000000fffffff290 */ /* 0x000fe2000fffe0ff */
[----:B--2---:R-:W-:Y:S11]  /*6ae0*/  @P0 BRA `(.L_x_101) ;  /* 0x0000000000080947 */ /* 0x004ff60003800000 */
[----:B------:R-:W2:Y:S02]  /*6af0*/  SYNCS.PHASECHK.TRANS64.TRYWAIT P0, [R71+URZ+0x90], R3 ;  /* 0x00009003470075a7 */ /* 0x000ea400080011ff */
[----:B--2---:R-:W-:Y:S05]  /*6b00*/  @!P0 BRA `(.L_x_102) ;  /* 0x0000001c00c48947 */ /* 0x004fea0003800000 */
.L_x_101:
[----:B------:R-:W-:Y:S05]  /*6b10*/  @!P1 BRA `(.L_x_103) ;  /* 0x0000000000409947 */ /* 0x000fea0003800000 */
[----:B------:R-:W3:Y:S01]  /*6b20*/  LDCU.64 UR8, c[0x4][0x70] ;  /* 0x01000e00ff0877ac */ /* 0x000ee20008000a00 */
[----:B--2---:R-:W-:Y:S01]  /*6b30*/  MOV R3, 0x0 ;  /* 0x0000000000037802 */ /* 0x004fe20000000f00 */
[----:B------:R-:W-:Y:S02]  /*6b40*/  HFMA2 R12, -RZ, RZ, 0, 5.9604644775390625e-08 ;  /* 0x00000001ff0c7431 */ /* 0x000fe400000001ff */
[----:B------:R-:W-:Y:S02]  /*6b50*/  IMAD.MOV.U32 R8, RZ, RZ, 0x192 ;  /* 0x00000192ff087424 */ /* 0x000fe400078e00ff */
[----:B------:R-:W-:Y:S01]  /*6b60*/  IMAD.MOV.U32 R13, RZ, RZ, RZ ;  /* 0x000000ffff0d7224 */ /* 0x000fe200078e00ff */
[----:B------:R-:W2:Y:S01]  /*6b70*/  LDCU.64 UR6, c[0x4][0x78] ;  /* 0x01000f00ff0677ac */ /* 0x000ea20008000a00 */
[----:B------:R-:W1:Y:S01]  /*6b80*/  LDC.64 R2, c[0x4][R3] ;  /* 0x0100000003027b82 */ /* 0x000e620000000a00 */
[----:B------:R-:W5:Y:S01]  /*6b90*/  LDCU.64 UR4, c[0x4][0x10] ;  /* 0x01000200ff0477ac */ /* 0x000f620008000a00 */
[----:B---3--:R-:W-:Y:S01]  /*6ba0*/  MOV R5, UR9 ;  /* 0x0000000900057c02 */ /* 0x008fe20008000f00 */
[----:B------:R-:W-:Y:S01]  /*6bb0*/  IMAD.U32 R4, RZ, RZ, UR8 ;  /* 0x00000008ff047e24 */ /* 0x000fe2000f8e00ff */
[----:B--2---:R-:W-:Y:S01]  /*6bc0*/  MOV R7, UR7 ;  /* 0x0000000700077c02 */ /* 0x004fe20008000f00 */
[----:B------:R-:W-:Y:S01]  /*6bd0*/  IMAD.U32 R6, RZ, RZ, UR6 ;  /* 0x00000006ff067e24 */ /* 0x000fe2000f8e00ff */
[----:B-----5:R-:W-:Y:S01]  /*6be0*/  MOV R11, UR5 ;  /* 0x00000005000b7c02 */ /* 0x020fe20008000f00 */
[----:B------:R-:W-:Y:S02]  /*6bf0*/  IMAD.U32 R10, RZ, RZ, UR4 ;  /* 0x00000004ff0a7e24 */ /* 0x000fe4000f8e00ff */
[----:B------:R-:W-:Y:S07]  /*6c00*/  LEPC R20, `(.L_x_103) ;  /* 0x000000001014794e */ /* 0x000fee0000000000 */
[----:B-1--4-:R-:W-:Y:S05]  /*6c10*/  CALL.ABS.NOINC R2 ;  /* 0x0000000002007343 */ /* 0x012fea0003c00000 */
.L_x_103:
[----:B----4-:R-:W-:Y:S01]  /*6c20*/  LOP3.LUT R20, R44, 0xffffe000, RZ, 0xc0, !PT ;  /* 0xffffe0002c147812 */ /* 0x010fe200078ec0ff */
[----:B------:R-:W-:Y:S05]  /*6c30*/  WARPSYNC.ALL ;  /* 0x0000000000007948 */ /* 0x000fea0003800000 */
[----:B------:R-:W-:Y:S01]  /*6c40*/  R2UR UR4, R25 ;  /* 0x00000000190472ca */ /* 0x000fe200000e0000 */
[----:B------:R-:W-:Y:S01]  /*6c50*/  IMAD.SHL.U32 R73, R63, 0x4, RZ ;  /* 0x000000043f497824 */ /* 0x000fe200078e00ff */
[----:B------:R-:W-:Y:S01]  /*6c60*/  LOP3.LUT R21, R45, 0xffffe000, RZ, 0xc0, !PT ;  /* 0xffffe0002d157812 */ /* 0x000fe200078ec0ff */
[----:B------:R-:W-:Y:S01]  /*6c70*/  IMAD.SHL.U32 R72, R62, 0x4, RZ ;  /* 0x000000043e487824 */ /* 0x000fe200078e00ff */
[----:B------:R-:W-:Y:S01]  /*6c80*/  LOP3.LUT R27, R46, 0xffffe000, RZ, 0xc0, !PT ;  /* 0xffffe0002e1b7812 */ /* 0x000fe200078ec0ff */
[----:B------:R-:W-:Y:S01]  /*6c90*/  BSSY.RECONVERGENT B0, `(.L_x_104) ;  /* 0x000005a000007945 */ /* 0x000fe20003800200 */
[----:B------:R-:W-:Y:S07]  /*6ca0*/  ISETP.NE.AND P0, PT, R64, RZ, PT ;  /* 0x000000ff4000720c */ /* 0x000fee0003f05270 */
[----:B------:R-:W3:Y:S02]  /*6cb0*/  LDTM.16dp128bit.x8 R4, tmem[UR4] ;  /* 0x00000004000479ee */ /* 0x000ee40008180000 */
[C---:B---3--:R-:W-:Y:S01]  /*6cc0*/  FMUL R0, R24.reuse, R4 ;  /* 0x0000000418007220 */ /* 0x048fe20000400000 */
[C---:B------:R-:W-:Y:S01]  /*6cd0*/  FMUL R2, R24.reuse, R5 ;  /* 0x0000000518027220 */ /* 0x040fe20000400000 */
[C---:B--2---:R-:W-:Y:S01]  /*6ce0*/  FMUL R3, R24.reuse, R6 ;  /* 0x0000000618037220 */ /* 0x044fe20000400000 */
[----:B------:R-:W-:Y:S01]  /*6cf0*/  FMUL R7, R24, R7 ;  /* 0x0000000718077220 */ /* 0x000fe20000400000 */
[C---:B------:R-:W-:Y:S01]  /*6d00*/  FFMA R28, R26.reuse, R20, R0 ;  /* 0x000000141a1c7223 */ /* 0x040fe20000000000 */
[----:B------:R-:W-:Y:S01]  /*6d10*/  LOP3.LUT R0, R47, 0xffffe000, RZ, 0xc0, !PT ;  /* 0xffffe0002f007812 */ /* 0x000fe200078ec0ff */
[----:B------:R-:W-:Y:S01]  /*6d20*/  FFMA R29, R26, R21, R2 ;  /* 0x000000151a1d7223 */ /* 0x000fe20000000002 */
[----:B-1----:R-:W-:Y:S01]  /*6d30*/  LOP3.LUT R2, R40, 0xffffe000, RZ, 0xc0, !PT ;  /* 0xffffe00028027812 */ /* 0x002fe200078ec0ff */
[C---:B------:R-:W-:Y:S01]  /*6d40*/  FFMA R30, R26.reuse, R27, R3 ;  /* 0x0000001b1a1e7223 */ /* 0x040fe20000000003 */
[----:B------:R-:W-:Y:S01]  /*6d50*/  LOP3.LUT R3, R41, 0xffffe000, RZ, 0xc0, !PT ;  /* 0xffffe00029037812 */ /* 0x000fe200078ec0ff */
[----:B------:R-:W-:Y:S01]  /*6d60*/  FFMA R31, R26, R0, R7 ;  /* 0x000000001a1f7223 */ /* 0x000fe20000000007 */
[----:B------:R-:W-:Y:S01]  /*6d70*/  LOP3.LUT R0, R42, 0xffffe000, RZ, 0xc0, !PT ;  /* 0xffffe0002a007812 */ /* 0x000fe200078ec0ff */
[C---:B------:R-:W-:Y:S01]  /*6d80*/  FMUL R4, R24.reuse, R8 ;  /* 0x0000000818047220 */ /* 0x040fe20000400000 */
[----:B------:R-:W-:Y:S01]  /*6d90*/  LOP3.LUT R7, R43, 0xffffe000, RZ, 0xc0, !PT ;  /* 0xffffe0002b077812 */ /* 0x000fe200078ec0ff */
[C---:B------:R-:W-:Y:S01]  /*6da0*/  FMUL R5, R24.reuse, R9 ;  /* 0x0000000918057220 */ /* 0x040fe20000400000 */
[----:B------:R-:W-:Y:S01]  /*6db0*/  F2FP.TF32.F32.PACK_B R28, R28 ;  /* 0x0000001cff1c723e */ /* 0x000fe200024050ff */
[----:B------:R-:W-:Y:S01]  /*6dc0*/  FMUL R6, R24, R10 ;  /* 0x0000000a18067220 */ /* 0x000fe20000400000 */
[----:B------:R-:W-:Y:S01]  /*6dd0*/  F2FP.TF32.F32.PACK_B R29, R29 ;  /* 0x0000001dff1d723e */ /* 0x000fe200024050ff */
[----:B------:R-:W-:Y:S01]  /*6de0*/  FFMA R4, R26, R2, R4 ;  /* 0x000000021a047223 */ /* 0x000fe20000000004 */
[----:B------:R-:W-:Y:S01]  /*6df0*/  LOP3.LUT R2, R32, 0xffffe000, RZ, 0xc0, !PT ;  /* 0xffffe00020027812 */ /* 0x000fe200078ec0ff */
[----:B------:R-:W-:Y:S01]  /*6e00*/  FFMA R5, R26, R3, R5 ;  /* 0x000000031a057223 */ /* 0x000fe20000000005 */
[----:B------:R-:W-:Y:S01]  /*6e10*/  LOP3.LUT R3, R34, 0xffffe000, RZ, 0xc0, !PT ;  /* 0xffffe00022037812 */ /* 0x000fe200078ec0ff */
[----:B------:R-:W-:Y:S01]  /*6e20*/  FMUL R11, R24, R11 ;  /* 0x0000000b180b7220 */ /* 0x000fe20000400000 */
[----:B------:R-:W-:Y:S01]  /*6e30*/  F2FP.TF32.F32.PACK_B R30, R30 ;  /* 0x0000001eff1e723e */ /* 0x000fe200024050ff */
[----:B------:R-:W-:Y:S01]  /*6e40*/  FFMA R6, R26, R0, R6 ;  /* 0x000000001a067223 */ /* 0x000fe20000000006 */
[----:B------:R-:W-:Y:S01]  /*6e50*/  LOP3.LUT R0, R33, 0xffffe000, RZ, 0xc0, !PT ;  /* 0xffffe00021007812 */ /* 0x000fe200078ec0ff */
[C---:B------:R-:W-:Y:S01]  /*6e60*/  FMUL R8, R24.reuse, R12 ;  /* 0x0000000c18087220 */ /* 0x040fe20000400000 */
[----:B------:R-:W-:Y:S01]  /*6e70*/  F2FP.TF32.F32.PACK_B R31, R31 ;  /* 0x0000001fff1f723e */ /* 0x000fe200024050ff */
[----:B------:R-:W-:Y:S01]  /*6e80*/  FMUL R9, R24, R13 ;  /* 0x0000000d18097220 */ /* 0x000fe20000400000 */
[----:B------:R-:W-:Y:S01]  /*6e90*/  F2FP.TF32.F32.PACK_B R4, R4 ;  /* 0x00000004ff04723e */ /* 0x000fe200024050ff */
[----:B------:R-:W-:Y:S01]  /*6ea0*/  FFMA R7, R26, R7, R11 ;  /* 0x000000071a077223 */ /* 0x000fe2000000000b */
[----:B------:R-:W-:Y:S01]  /*6eb0*/  F2FP.TF32.F32.PACK_B R5, R5 ;  /* 0x00000005ff05723e */ /* 0x000fe200024050ff */
[----:B------:R-:W-:Y:S01]  /*6ec0*/  FMUL R10, R24, R14 ;  /* 0x0000000e180a7220 */ /* 0x000fe20000400000 */
[----:B------:R-:W-:Y:S01]  /*6ed0*/  F2FP.TF32.F32.PACK_B R6, R6 ;  /* 0x00000006ff06723e */ /* 0x000fe200024050ff */
[----:B------:R-:W-:Y:S01]  /*6ee0*/  FFMA R8, R26, R2, R8 ;  /* 0x000000021a087223 */ /* 0x000fe20000000008 */
[----:B------:R-:W-:Y:S01]  /*6ef0*/  LOP3.LUT R2, R35, 0xffffe000, RZ, 0xc0, !PT ;  /* 0xffffe00023027812 */ /* 0x000fe200078ec0ff */
[----:B------:R-:W-:Y:S01]  /*6f00*/  FMUL R12, R24, R16 ;  /* 0x00000010180c7220 */ /* 0x000fe20000400000 */
[----:B------:R-:W-:Y:S01]  /*6f10*/  LOP3.LUT R16, R36, 0xffffe000, RZ, 0xc0, !PT ;  /* 0xffffe00024107812 */ /* 0x000fe200078ec0ff */
[----:B------:R-:W-:Y:S01]  /*6f20*/  FFMA R9, R26, R0, R9 ;  /* 0x000000001a097223 */ /* 0x000fe20000000009 */
[----:B------:R-:W-:Y:S01]  /*6f30*/  LOP3.LUT R0, R37, 0xffffe000, RZ, 0xc0, !PT ;  /* 0xffffe00025007812 */ /* 0x000fe200078ec0ff */
[----:B------:R-:W-:Y:S01]  /*6f40*/  FMUL R15, R24, R15 ;  /* 0x0000000f180f7220 */ /* 0x000fe20000400000 */
[----:B------:R-:W-:Y:S01]  /*6f50*/  FFMA R10, R26, R3, R10 ;  /* 0x000000031a0a7223 */ /* 0x000fe2000000000a */
[----:B------:R-:W-:Y:S02]  /*6f60*/  IMAD.U32 R3, RZ, RZ, UR45 ;  /* 0x0000002dff037e24 */ /* 0x000fe4000f8e00ff */
[----:B------:R-:W-:Y:S01]  /*6f70*/  FMUL R13, R24, R17 ;  /* 0x00000011180d7220 */ /* 0x000fe20000400000 */
[C---:B------:R-:W-:Y:S01]  /*6f80*/  FFMA R11, R26.reuse, R2, R15 ;  /* 0x000000021a0b7223 */ /* 0x040fe2000000000f */
[----:B------:R-:W-:Y:S01]  /*6f90*/  FFMA R12, R26, R16, R12 ;  /* 0x000000101a0c7223 */ /* 0x000fe2000000000c */
[----:B------:R-:W-:Y:S01]  /*6fa0*/  IMAD R16, R3, 0x800, R52 ;  /* 0x0000080003107824 */ /* 0x000fe200078e0234 */
[----:B------:R-:W-:Y:S01]  /*6fb0*/  LOP3.LUT R2, R38, 0xffffe000, RZ, 0xc0, !PT ;  /* 0xffffe00026027812 */ /* 0x000fe200078ec0ff */
[C---:B------:R-:W-:Y:S01]  /*6fc0*/  FMUL R14, R24.reuse, R18 ;  /* 0x00000012180e7220 */ /* 0x040fe20000400000 */
[----:B------:R-:W-:Y:S01]  /*6fd0*/  LOP3.LUT R3, R39, 0xffffe000, RZ, 0xc0, !PT ;  /* 0xffffe00027037812 */ /* 0x000fe200078ec0ff */
[----:B------:R-:W-:Y:S01]  /*6fe0*/  FMUL R19, R24, R19 ;  /* 0x0000001318137220 */ /* 0x000fe20000400000 */
[----:B------:R-:W-:Y:S01]  /*6ff0*/  LEA R16, R16, UR43, 0x2 ;  /* 0x0000002b10107c11 */ /* 0x000fe2000f8e10ff */
[C---:B------:R-:W-:Y:S01]  /*7000*/  FFMA R13, R26.reuse, R0, R13 ;  /* 0x000000001a0d7223 */ /* 0x040fe2000000000d */
[C---:B------:R-:W-:Y:S01]  /*7010*/  FFMA R14, R26.reuse, R2, R14 ;  /* 0x000000021a0e7223 */ /* 0x040fe2000000000e */
[----:B------:R-:W-:Y:S01]  /*7020*/  FFMA R15, R26, R3, R19 ;  /* 0x000000031a0f7223 */ /* 0x000fe20000000013 */
[C-C-:B------:R-:W-:Y:S01]  /*7030*/  IADD3 R3, PT, PT, R73.reuse, 0x400, R16.reuse ;  /* 0x0000040049037810 */ /* 0x140fe20007ffe010 */
[----:B------:R1:W-:Y:S01]  /*7040*/  STSM.16.M88.4 [R16+0x400], R28 ;  /* 0x0004001c10007844 */ /* 0x0003e20000000200 */
[----:B------:R-:W-:Y:S02]  /*7050*/  F2FP.TF32.F32.PACK_B R7, R7 ;  /* 0x00000007ff07723e */ /* 0x000fe400024050ff */
[----:B------:R-:W-:Y:S02]  /*7060*/  IADD3 R0, PT, PT, R72, 0x400, R16 ;  /* 0x0000040048007810 */ /* 0x000fe40007ffe010 */
[----:B------:R-:W-:Y:S03]  /*7070*/  F2FP.TF32.F32.PACK_B R8, R8 ;  /* 0x00000008ff08723e */ /* 0x000fe600024050ff */
[----:B------:R1:W-:Y:S01]  /*7080*/  STSM.16.M88.4 [R3], R4 ;  /* 0x0000000403007844 */ /* 0x0003e20000000200 */
[----:B------:R-:W-:Y:S01]  /*7090*/  F2FP.TF32.F32.PACK_B R9, R9 ;  /* 0x00000009ff09723e */ /* 0x000fe200024050ff */
[----:B------:R-:W-:Y:S01]  /*70a0*/  IMAD.IADD R2, R73, 0x1, R0 ;  /* 0x0000000149027824 */ /* 0x000fe200078e0200 */
[----:B------:R-:W-:Y:S02]  /*70b0*/  F2FP.TF32.F32.PACK_B R10, R10 ;  /* 0x0000000aff0a723e */ /* 0x000fe400024050ff */
[----:B------:R-:W-:Y:S02]  /*70c0*/  F2FP.TF32.F32.PACK_B R11, R11 ;  /* 0x0000000bff0b723e */ /* 0x000fe400024050ff */
[----:B------:R-:W-:Y:S02]  /*70d0*/  F2FP.TF32.F32.PACK_B R12, R12 ;  /* 0x0000000cff0c723e */ /* 0x000fe400024050ff */
[----:B------:R-:W-:Y:S01]  /*70e0*/  F2FP.TF32.F32.PACK_B R13, R13 ;  /* 0x0000000dff0d723e */ /* 0x000fe200024050ff */
[----:B------:R1:W-:Y:S01]  /*70f0*/  STSM.16.M88.4 [R0], R8 ;  /* 0x0000000800007844 */ /* 0x0003e20000000200 */
[----:B------:R-:W-:Y:S02]  /*7100*/  F2FP.TF32.F32.PACK_B R14, R14 ;  /* 0x0000000eff0e723e */ /* 0x000fe400024050ff */
[----:B------:R-:W-:Y:S05]  /*7110*/  F2FP.TF32.F32.PACK_B R15, R15 ;  /* 0x0000000fff0f723e */ /* 0x000fea00024050ff */
[----:B------:R1:W-:Y:S01]  /*7120*/  STSM.16.M88.4 [R2], R12 ;  /* 0x0000000c02007844 */ /* 0x0003e20000000200 */
[----:B------:R-:W-:Y:S01]  /*7130*/  @!PT LDS RZ, [RZ] ;  /* 0x00000000fffff984 */ /* 0x000fe20000000800 */
[----:B------:R-:W-:Y:S01]  /*7140*/  @!PT LDS RZ, [RZ] ;  /* 0x00000000fffff984 */ /* 0x000fe20000000800 */
[----:B------:R-:W-:Y:S01]  /*7150*/  @!PT LDS RZ, [RZ] ;  /* 0x00000000fffff984 */ /* 0x000fe20000000800 */
[----:B------:R-:W-:Y:S01]  /*7160*/  @!PT LDS RZ, [RZ] ;  /* 0x00000000fffff984 */ /* 0x000fe20000000800 */
[----:B------:R2:W-:Y:S07]  /*7170*/  MEMBAR.ALL.CTA ;  /* 0x0000000000007992 */ /* 0x0005ee0000008000 */
[----:B--2---:R-:W2:Y:S02]  /*7180*/  FENCE.VIEW.ASYNC.S ;  /* 0x00000000000073c6 */ /* 0x004ea40000000000 */
[----:B--2---:R-:W-:Y:S06]  /*7190*/  BAR.SYNC.DEFER_BLOCKING 0x1, 0x80 ;  /* 0x0042000000007b1d */ /* 0x004fec0000010000 */
[----:B------:R-:W-:Y:S05]  /*71a0*/  @P0 BRA `(.L_x_105) ;  /* 0x0000000000200947 */ /* 0x000fea0003800000 */
[----:B------:R-:W2:Y:S01]  /*71b0*/  LDCU.64 UR6, c[0x0][0x348] ;  /* 0x00006900ff0677ac */ /* 0x000ea20008000a00 */
[----:B------:R-:W-:Y:S01]  /*71c0*/  ULEA UR5, UR45, UR43, 0xd ;  /* 0x0000002b2d057291 */ /* 0x000fe2000f8e68ff */
[----:B------:R-:W-:Y:S03]  /*71d0*/  UMOV UR51, UR60 ;  /* 0x0000003c00337c82 */ /* 0x000fe60008000000 */
[----:B------:R-:W-:Y:S02]  /*71e0*/  UIADD3 UR48, UPT, UPT, UR5, 0x400, URZ ;  /* 0x0000040005307890 */ /* 0x000fe4000fffe0ff */
[----:B--2---:R-:W-:Y:S04]  /*71f0*/  UIADD3 UR4, UP0, UPT, UR6, 0x680, URZ ;  /* 0x0000068006047890 */ /* 0x004fe8000ff1e0ff */
[----:B------:R-:W-:Y:S09]  /*7200*/  UIADD3.X UR5, UPT, UPT, URZ, UR7, URZ, UP0, !UPT ;  /* 0x00000007ff057290 */ /* 0x000ff200087fe4ff */
[----:B------:R2:W-:Y:S02]  /*7210*/  UTMASTG.3D [UR48], [UR4] ;  /* 0x00000030040073b5 */ /* 0x0005e40008010000 */
[----:B--2---:R0:W-:Y:S02]  /*7220*/  UTMACMDFLUSH ;  /* 0x00000000000079b7 */ /* 0x0041e40000000000 */
.L_x_105:
[----:B------:R-:W-:Y:S05]  /*7230*/  BSYNC.RECONVERGENT B0 ;  /* 0x0000000000007941 */ /* 0x000fea0003800200 */
.L_x_104:
[----:B------:R-:W-:Y:S01]  /*7240*/  UIADD3 UR46, UPT, UPT, UR45, 0x1, URZ ;  /* 0x000000012d2e7890 */ /* 0x000fe2000fffe0ff */
[----:B------:R-:W-:Y:S03]  /*7250*/  BSSY.RECONVERGENT B0, `(.L_x_106) ;  /* 0x0000005000007945 */ /* 0x000fe60003800200 */
[----:B------:R-:W-:Y:S04]  /*7260*/  UISETP.NE.AND UP0, UPT, UR46, 0x3, UPT ;  /* 0x000000032e00788c */ /* 0x000fe8000bf05270 */
[----:B------:R-:W-:Y:S01]  /*7270*/  USEL UR44, UR46, URZ, UP0 ;  /* 0x000000ff2e2c7287 */ /* 0x000fe20008000000 */
[----:B------:R-:W-:Y:S11]  /*7280*/  @P0 BRA `(.L_x_107) ;  /* 0x0000000000040947 */ /* 0x000ff60003800000 */
[----:B------:R-:W-:Y:S04]  /*7290*/  DEPBAR.LE SB0, 0x1 ;  /* 0x000080400000791a */ /* 0x000fe80000000000 */
.L_x_107:
[----:B------:R-:W-:Y:S05]  /*72a0*/  BSYNC.RECONVERGENT B0 ;  /* 0x0000000000007941 */ /* 0x000fea0003800200 */
.L_x_106:
[----:B------:R-:W-:Y:S01]  /*72b0*/  BAR.SYNC.DEFER_BLOCKING 0x1, 0x80 ;  /* 0x0042000000007b1d */ /* 0x000fe20000010000 */
[----:B------:R-:W-:Y:S01]  /*72c0*/  ISETP.NE.AND P1, PT, R70, RZ, PT ;  /* 0x000000ff4600720c */ /* 0x000fe20003f25270 */
[----:B------:R-:W-:Y:S01]  /*72d0*/  UISETP.NE.AND UP0, UPT, UR52, URZ, UPT ;  /* 0x000000ff3400728c */ /* 0x000fe2000bf05270 */
[----:B-1----:R-:W-:Y:S11]  /*72e0*/  LEA R2, R75, UR43, 0x3 ;  /* 0x0000002b4b027c11 */ /* 0x002ff6000f8e18ff */
[----:B------:R-:W-:Y:S01]  /*72f0*/  @P1 SHF.L.U32 R3, R74, 0x1f, RZ ;  /* 0x0000001f4a031819 */ /* 0x000fe200000006ff */
[----:B------:R-:W-:Y:S06]  /*7300*/  BRA.U !UP0, `(.L_x_108) ;  /* 0x0000000108247547 */ /* 0x000fec000b800000 */
[----:B------:R-:W-:Y:S01]  /*7310*/  IMAD.U32 R4, RZ, RZ, UR47 ;  /* 0x0000002fff047e24 */ /* 0x000fe2000f8e00ff */
[----:B------:R-:W-:Y:S01]  /*7320*/  MOV R0, UR55 ;  /* 0x0000003700007c02 */ /* 0x000fe20008000f00 */
[----:B------:R-:W-:Y:S03]  /*7330*/  UIADD3 UR4, UPT, UPT, UR47, 0x1, URZ ;  /* 0x000000012f047890 */ /* 0x000fe6000fffe0ff */
[----:B------:R-:W-:Y:S01]  /*7340*/  @P1 LEA R4, R4, UR43, 0x3 ;  /* 0x0000002b04041c11 */ /* 0x000fe2000f8e18ff */
[----:B------:R-:W-:Y:S04]  /*7350*/  UISETP.NE.AND UP0, UPT, UR4, 0x3, UPT ;  /* 0x000000030400788c */ /* 0x000fe8000bf05270 */
[----:B------:R-:W-:Y:S01]  /*7360*/  @P1 VIADD R4, R4, 0x48 ;  /* 0x0000004804041836 */ /* 0x000fe20000000000 */
[----:B------:R-:W-:Y:S04]  /*7370*/  USEL UR47, UR4, URZ, UP0 ;  /* 0x000000ff042f7287 */ /* 0x000fe80008000000 */
[----:B------:R-:W-:Y:S04]  /*7380*/  @P1 PRMT R0, R0, 0x654, R4 ;  /* 0x0000065400001816 */ /* 0x000fe80000000004 */
[----:B------:R1:W-:Y:S04]  /*7390*/  @P1 SYNCS.ARRIVE.TRANS64.RED.A1T0 RZ, [R0+URZ], RZ ;  /* 0x000000ff00ff19a7 */ /* 0x0003e800081004ff */
.L_x_108:
[----:B------:R-:W2:Y:S01]  /*73a0*/  @P1 SYNCS.PHASECHK.TRANS64.TRYWAIT P0, [R2+URZ+0x30], R3 ;  /* 0x00003003020015a7 */ /* 0x000ea200080011ff */
[----:B------:R-:W-:Y:S01]  /*73b0*/  BSSY B1, `(.L_x_109) ;  /* 0x0000017000017945 */ /* 0x000fe20003800000 */
[----:B--2---:R-:W-:Y:S03]  /*73c0*/  @P1 SEL R76, RZ, 0x1, !P0 ;  /* 0x00000001ff4c1807 */ /* 0x004fe60004000000 */
[----:B------:R-:W-:Y:S05]  /*73d0*/  @!P1 BRA `(.L_x_110) ;  /* 0x0000000000509947 */ /* 0x000fea0003800000 */
[----:B------:R-:W-:Y:S01]  /*73e0*/  ISETP.NE.AND P1, PT, R77, RZ, PT ;  /* 0x000000ff4d00720c */ /* 0x000fe20003f25270 */
[----:B------:R-:W-:Y:S01]  /*73f0*/  BSSY B0, `(.L_x_111) ;  /* 0x000000a000007945 */ /* 0x000fe20003800000 */
[----:B------:R-:W-:Y:S11]  /*7400*/  ISETP.NE.AND P0, PT, R76, RZ, PT ;  /* 0x000000ff4c00720c */ /* 0x000ff60003f05270 */
[----:B------:R-:W-:Y:S05]  /*7410*/  @P1 IMAD R4, R75, 0x800, R52 ;  /* 0x000008004b041824 */ /* 0x000fea00078e0234 */
[----:B------:R-:W-:Y:S05]  /*7420*/  @P1 LEA R4, R4, UR43, 0x2 ;  /* 0x0000002b04041c11 */ /* 0x000fea000f8e10ff */
[--C-:B-1----:R-:W-:Y:S02]  /*7430*/  @P1 IMAD.IADD R0, R72, 0x1, R4.reuse ;  /* 0x0000000148001824 */ /* 0x102fe400078e0204 */
[----:B------:R-:W-:Y:S01]  /*7440*/  @P1 IMAD.IADD R3, R73, 0x1, R4 ;  /* 0x0000000149031824 */ /* 0x000fe200078e0204 */
[----:B------:R-:W-:Y:S06]  /*7450*/  @P0 BRA `(.L_x_112) ;  /* 0x00000000000c0947 */ /* 0x000fec0003800000 */
[----:B------:R-:W-:Y:S04]  /*7460*/  SHF.L.U32 R74, R74, 0x1f, RZ ;  /* 0x0000001f4a4a7819 */ /* 0x000fe800000006ff */
[----:B------:R-:W1:Y:S02]  /*7470*/  SYNCS.PHASECHK.TRANS64.TRYWAIT P0, [R2+URZ+0x30], R74 ;  /* 0x0000304a020075a7 */ /* 0x000e6400080011ff */
[----:B-1----:R-:W-:Y:S05]  /*7480*/  @!P0 BRA `(.L_x_113) ;  /* 0x0000001400788947 */ /* 0x002fea0003800000 */
.L_x_112:
[----:B------:R-:W-:Y:S05]  /*7490*/  BSYNC B0 ;  /* 0x0000000000007941 */ /* 0x000fea0003800000 */
.L_x_111:
[----:B------:R-:W-:Y:S11]  /*74a0*/  ISETP.NE.AND P0, PT, R77, RZ, PT ;  /* 0x000000ff4d00720c */ /* 0x000ff60003f05270 */
[----:B------:R-:W-:Y:S02]  /*74b0*/  @!UPT UIADD3 URZ, UPT, UPT, URZ, URZ, URZ ;  /* 0x000000fffffff290 */ /* 0x000fe4000fffe0ff */
[----:B-1----:R-:W-:Y:S01]  /*74c0*/  @P0 IADD3 R2, PT, PT, R73, R0, RZ ;  /* 0x0000000049020210 */ /* 0x002fe20007ffe0ff */
[----:B------:R-:W-:Y:S05]  /*74d0*/  @P0 WARPSYNC.ALL ;  /* 0x0000000000000948 */ /* 0x000fea0003800000 */
[----:B------:R2:W3:Y:S04]  /*74e0*/  @P0 LDSM.16.M88.4 R44, [R4+0x400] ;  /* 0x00040000042c083b */ /* 0x0004e80000000200 */
[----:B------:R2:W4:Y:S04]  /*74f0*/  @P0 LDSM.16.M88.4 R40, [R3+0x400] ;  /* 0x000400000328083b */ /* 0x0005280000000200 */
[----:B------:R2:W1:Y:S04]  /*7500*/  @P0 LDSM.16.M88.4 R32, [R0+0x400] ;  /* 0x000400000020083b */ /* 0x0004680000000200 */
[----:B------:R2:W1:Y:S02]  /*7510*/  @P0 LDSM.16.M88.4 R36, [R2+0x400] ;  /* 0x000400000224083b */ /* 0x0004640000000200 */
.L_x_110:
[----:B------:R-:W-:Y:S05]  /*7520*/  BSYNC B1 ;  /* 0x0000000000017941 */ /* 0x000fea0003800000 */
.L_x_109:
[----:B-12---:R-:W-:Y:S05]  /*7530*/  VIADD R0, R25, 0x20 ;  /* 0x0000002019007836 */ /* 0x006fea0000000000 */
[----:B------:R-:W-:Y:S04]  /*7540*/  SHF.R.U32.HI R0, RZ, 0x15, R0 ;  /* 0x00000015ff007819 */ /* 0x000fe80000011600 */
[----:B------:R-:W-:Y:S11]  /*7550*/  LOP3.LUT P0, RZ, R0, 0x3, R54, 0x48, !PT ;  /* 0x0000000300ff7812 */ /* 0x000ff60007804836 */
[----:B------:R-:W-:Y:S02]  /*7560*/  @!UPT UIADD3 URZ, UPT, UPT, URZ, URZ, URZ ;  /* 0x000000fffffff290 */ /* 0x000fe4000fffe0ff */
[----:B------:R-:W-:Y:S05]  /*7570*/  @!P0 BRA `(.L_x_114) ;  /* 0x0000000000408947 */ /* 0x000fea0003800000 */
[----:B------:R-:W1:Y:S01]  /*7580*/  LDCU.64 UR8, c[0x4][0x70] ;  /* 0x01000e00ff0877ac */ /* 0x000e620008000a00 */
[----:B------:R-:W-:Y:S01]  /*7590*/  MOV R3, 0x0 ;  /* 0x0000000000037802 */ /* 0x000fe20000000f00 */
[----:B------:R-:W-:Y:S02]  /*75a0*/  HFMA2 R12, -RZ, RZ, 0, 5.9604644775390625e-08 ;  /* 0x00000001ff0c7431 */ /* 0x000fe400000001ff */
[----:B------:R-:W-:Y:S02]  /*75b0*/  IMAD.MOV.U32 R8, RZ, RZ, 0x192 ;  /* 0x00000192ff087424 */ /* 0x000fe400078e00ff */
[----:B------:R-:W-:Y:S01]  /*75c0*/  IMAD.MOV.U32 R13, RZ, RZ, RZ ;  /* 0x000000ffff0d7224 */ /* 0x000fe200078e00ff */
[----:B------:R-:W2:Y:S01]  /*75d0*/  LDCU.64 UR6, c[0x4][0x78] ;  /* 0x01000f00ff0677ac */ /* 0x000ea20008000a00 */
[----:B------:R-:W3:Y:S01]  /*75e0*/  LDC.64 R2, c[0x4][R3] ;  /* 0x0100000003027b82 */ /* 0x000ee20000000a00 */
[----:B------:R-:W5:Y:S01]  /*75f0*/  LDCU.64 UR4, c[0x4][0x10] ;  /* 0x01000200ff0477ac */ /* 0x000f620008000a00 */
[----:B-1----:R-:W-:Y:S01]  /*7600*/  MOV R5, UR9 ;  /* 0x0000000900057c02 */ /* 0x002fe20008000f00 */
[----:B------:R-:W-:Y:S01]  /*7610*/  IMAD.U32 R4, RZ, RZ, UR8 ;  /* 0x00000008ff047e24 */ /* 0x000fe2000f8e00ff */
[----:B--2---:R-:W-:Y:S01]  /*7620*/  MOV R7, UR7 ;  /* 0x0000000700077c02 */ /* 0x004fe20008000f00 */
[----:B------:R-:W-:Y:S01]  /*7630*/  IMAD.U32 R6, RZ, RZ, UR6 ;  /* 0x00000006ff067e24 */ /* 0x000fe2000f8e00ff */
[----:B-----5:R-:W-:Y:S01]  /*7640*/  MOV R11, UR5 ;  /* 0x00000005000b7c02 */ /* 0x020fe20008000f00 */
[----:B------:R-:W-:Y:S02]  /*7650*/  IMAD.U32 R10, RZ, RZ, UR4 ;  /* 0x00000004ff0a7e24 */ /* 0x000fe4000f8e00ff */
[----:B------:R-:W-:Y:S07]  /*7660*/  LEPC R20, `(.L_x_114) ;  /* 0x000000001014794e */ /* 0x000fee0000000000 */
[----:B---34-:R-:W-:Y:S05]  /*7670*/  CALL.ABS.NOINC R2 ;  /* 0x0000000002007343 */ /* 0x018fea0003c00000 */
.L_x_114:
[----:B------:R-:W-:Y:S01]  /*7680*/  ISETP.NE.AND P0, PT, R64, RZ, PT ;  /* 0x000000ff4000720c */ /* 0x000fe20003f05270 */
[----:B------:R-:W-:Y:S05]  /*7690*/  WARPSYNC.ALL ;  /* 0x0000000000007948 */ /* 0x000fea0003800000 */
[----:B------:R-:W-:Y:S01]  /*76a0*/  R2UR UR4, R25 ;  /* 0x00000000190472ca */ /* 0x000fe200000e0000 */
[----:B------:R-:W-:Y:S01]  /*76b0*/  BSSY.RECONVERGENT B0, `(.L_x_115) ;  /* 0x0000063000007945 */ /* 0x000fe20003800200 */
[----:B---3--:R-:W-:Y:S02]  /*76c0*/  LOP3.LUT R0, R44, 0xffffe000, RZ, 0xc0, !PT ;  /* 0xffffe0002c007812 */ /* 0x008fe400078ec0ff */
[----:B------:R-:W-:Y:S02]  /*76d0*/  LOP3.LUT R2, R45, 0xffffe000, RZ, 0xc0, !PT ;  /* 0xffffe0002d027812 */ /* 0x000fe400078ec0ff */
[----:B------:R-:W-:Y:S02]  /*76e0*/  LOP3.LUT R3, R46, 0xffffe000, RZ, 0xc0, !PT ;  /* 0xffffe0002e037812 */ /* 0x000fe400078ec0ff */
[----:B------:R-:W-:Y:S02]  /*76f0*/  LOP3.LUT R20, R47, 0xffffe000, RZ, 0xc0, !PT ;  /* 0xffffe0002f147812 */ /* 0x000fe400078ec0ff */
[----:B----4-:R-:W-:Y:S02]  /*7700*/  LOP3.LUT R21, R40, 0xffffe000, RZ, 0xc0, !PT ;  /* 0xffffe00028157812 */ /* 0x010fe400078ec0ff */
[----:B------:R-:W-:Y:S01]  /*7710*/  LOP3.LUT R25, R41, 0xffffe000, RZ, 0xc0, !PT ;  /* 0xffffe00029197812 */ /* 0x000fe200078ec0ff */
[----:B------:R-:W1:Y:S01]  /*7720*/  LDTM.16dp128bit.x8 R4, tmem[UR4+0x20] ;  /* 0x00002004000479ee */ /* 0x000e620008180000 */
[----:B------:R-:W-:Y:S01]  /*7730*/  R2UR UR4, R71 ;  /* 0x00000000470472ca */ /* 0x000fe200000e0000 */
[----:B------:R-:W-:Y:S01]  /*7740*/  NOP ;  /* 0x0000000000007918 */ /* 0x000fe20000000000 */
[----:B------:R-:W-:Y:S02]  /*7750*/  LOP3.LUT R27, R42, 0xffffe000, RZ, 0xc0, !PT ;  /* 0xffffe0002a1b7812 */ /* 0x000fe400078ec0ff */
[----:B------:R-:W-:Y:S02]  /*7760*/  LOP3.LUT R28, R43, 0xffffe000, RZ, 0xc0, !PT ;  /* 0xffffe0002b1c7812 */ /* 0x000fe400078ec0ff */
[----:B------:R-:W-:Y:S02]  /*7770*/  LOP3.LUT R29, R32, 0xffffe000, RZ, 0xc0, !PT ;  /* 0xffffe000201d7812 */ /* 0x000fe400078ec0ff */
[----:B------:R-:W-:Y:S02]  /*7780*/  LOP3.LUT R30, R33, 0xffffe000, RZ, 0xc0, !PT ;  /* 0xffffe000211e7812 */ /* 0x000fe400078ec0ff */
[----:B------:R-:W-:Y:S02]  /*7790*/  LOP3.LUT R31, R34, 0xffffe000, RZ, 0xc0, !PT ;  /* 0xffffe000221f7812 */ /* 0x000fe400078ec0ff */
[----:B------:R-:W-:Y:S01]  /*77a0*/  LOP3.LUT R32, R35, 0xffffe000, RZ, 0xc0, !PT ;  /* 0xffffe00023207812 */ /* 0x000fe200078ec0ff */
[----:B------:R-:W-:Y:S01]  /*77b0*/  UIADD3 UR4, UPT, UPT, UR4, 0xb0, URZ ;  /* 0x000000b004047890 */ /* 0x000fe2000fffe0ff */
[----:B------:R-:W-:Y:S02]  /*77c0*/  LOP3.LUT R33, R36, 0xffffe000, RZ, 0xc0, !PT ;  /* 0xffffe00024217812 */ /* 0x000fe400078ec0ff */
[----:B------:R-:W-:Y:S01]  /*77d0*/  LOP3.LUT R34, R37, 0xffffe000, RZ, 0xc0, !PT ;  /* 0xffffe00025227812 */ /* 0x000fe200078ec0ff */
[----:B------:R-:W-:Y:S01]  /*77e0*/  UPRMT UR4, UR55, 0x654, UR4 ;  /* 0x0000065437047896 */ /* 0x000fe20008000004 */
[----:B------:R-:W-:Y:S02]  /*77f0*/  LOP3.LUT R35, R38, 0xffffe000, RZ, 0xc0, !PT ;  /* 0xffffe00026237812 */ /* 0x000fe400078ec0ff */
[----:B------:R-:W-:Y:S01]  /*7800*/  LOP3.LUT R36, R39, 0xffffe000, RZ, 0xc0, !PT ;  /* 0xffffe00027247812 */ /* 0x000fe200078ec0ff */
[C---:B-1----:R-:W-:Y:S01]  /*7810*/  FMUL R4, R24.reuse, R4 ;  /* 0x0000000418047220 */ /* 0x042fe20000400000 */
[C---:B------:R-:W-:Y:S01]  /*7820*/  FMUL R5, R24.reuse, R5 ;  /* 0x0000000518057220 */ /* 0x040fe20000400000 */
[C---:B------:R-:W-:Y:S01]  /*7830*/  FMUL R6, R24.reuse, R6 ;  /* 0x0000000618067220 */ /* 0x040fe20000400000 */
[----:B------:R-:W-:Y:S01]  /*7840*/  FMUL R7, R24, R7 ;  /* 0x0000000718077220 */ /* 0x000fe20000400000 */
[----:B------:R-:W-:Y:S01]  /*7850*/  FFMA R4, R26, R0, R4 ;  /* 0x000000001a047223 */ /* 0x000fe20000000004 */
[----:B------:R-:W-:Y:S02]  /*7860*/  IMAD.U32 R0, RZ, RZ, UR44 ;  /* 0x0000002cff007e24 */ /* 0x000fe4000f8e00ff */
[----:B------:R-:W-:Y:S01]  /*7870*/  FMUL R8, R24, R8 ;  /* 0x0000000818087220 */ /* 0x000fe20000400000 */
[----:B------:R-:W-:Y:S01]  /*7880*/  FFMA R5, R26, R2, R5 ;  /* 0x000000021a057223 */ /* 0x000fe20000000005 */
[----:B------:R-:W-:Y:S01]  /*7890*/  FMUL R9, R24, R9 ;  /* 0x0000000918097220 */ /* 0x000fe20000400000 */
[----:B------:R-:W-:Y:S01]  /*78a0*/  F2FP.TF32.F32.PACK_B R4, R4 ;  /* 0x00000004ff04723e */ /* 0x000fe200024050ff */
[----:B------:R-:W-:Y:S01]  /*78b0*/  FFMA R6, R26, R3, R6 ;  /* 0x000000031a067223 */ /* 0x000fe20000000006 */
[----:B------:R-:W-:Y:S01]  /*78c0*/  FMUL R10, R24, R10 ;  /* 0x0000000a180a7220 */ /* 0x000fe20000400000 */
[----:B------:R-:W-:Y:S01]  /*78d0*/  F2FP.TF32.F32.PACK_B R5, R5 ;  /* 0x00000005ff05723e */ /* 0x000fe200024050ff */
[----:B------:R-:W-:Y:S01]  /*78e0*/  FFMA R7, R26, R20, R7 ;  /* 0x000000141a077223 */ /* 0x000fe20000000007 */
[----:B------:R-:W-:Y:S01]  /*78f0*/  IMAD R0, R0, 0x800, R52 ;  /* 0x0000080000007824 */ /* 0x000fe200078e0234 */
[----:B------:R-:W-:Y:S01]  /*7900*/  F2FP.TF32.F32.PACK_B R6, R6 ;  /* 0x00000006ff06723e */ /* 0x000fe200024050ff */
[----:B------:R-:W-:Y:S01]  /*7910*/  FMUL R11, R24, R11 ;  /* 0x0000000b180b7220 */ /* 0x000fe20000400000 */
[----:B------:R-:W-:Y:S01]  /*7920*/  FFMA R8, R26, R21, R8 ;  /* 0x000000151a087223 */ /* 0x000fe20000000008 */
[----:B------:R-:W-:Y:S01]  /*7930*/  F2FP.TF32.F32.PACK_B R7, R7 ;  /* 0x00000007ff07723e */ /* 0x000fe200024050ff */
[----:B------:R-:W-:Y:S01]  /*7940*/  FMUL R12, R24, R12 ;  /* 0x0000000c180c7220 */ /* 0x000fe20000400000 */
[----:B------:R-:W-:Y:S01]  /*7950*/  LEA R0, R0, UR43, 0x2 ;  /* 0x0000002b00007c11 */ /* 0x000fe2000f8e10ff */
[----:B------:R-:W-:Y:S01]  /*7960*/  FFMA R9, R26, R25, R9 ;  /* 0x000000191a097223 */ /* 0x000fe20000000009 */
[----:B------:R-:W-:Y:S01]  /*7970*/  FMUL R13, R24, R13 ;  /* 0x0000000d180d7220 */ /* 0x000fe20000400000 */
        /* <DEDUP_REMOVED lines=12> */
[C---:B------:R-:W-:Y:S01]  /*7a40*/  IADD3 R2, PT, PT, R73.reuse, 0x400, R0 ;  /* 0x0000040049027810 */ /* 0x040fe20007ffe000 */
[C---:B------:R-:W-:Y:S01]  /*7a50*/  FFMA R16, R26.reuse, R33, R16 ;  /* 0x000000211a107223 */ /* 0x040fe20000000010 */
[----:B------:R-:W-:Y:S01]  /*7a60*/  F2FP.TF32.F32.PACK_B R8, R8 ;  /* 0x00000008ff08723e */ /* 0x000fe200024050ff */
[----:B------:R-:W-:Y:S01]  /*7a70*/  SYNCS.ARRIVE.TRANS64.RED.A1T0 RZ, [UR4], RZ ;  /* 0x000000ffffff79a7 */ /* 0x000fe20008100404 */
[----:B------:R1:W-:Y:S01]  /*7a80*/  STSM.16.M88.4 [R0+0x400], R4 ;  /* 0x0004000400007844 */ /* 0x0003e20000000200 */
[----:B------:R-:W-:Y:S01]  /*7a90*/  F2FP.TF32.F32.PACK_B R9, R9 ;  /* 0x00000009ff09723e */ /* 0x000fe200024050ff */
[C---:B------:R-:W-:Y:S01]  /*7aa0*/  FFMA R17, R26.reuse, R34, R17 ;  /* 0x000000221a117223 */ /* 0x040fe20000000011 */
[----:B------:R-:W-:Y:S01]  /*7ab0*/  F2FP.TF32.F32.PACK_B R10, R10 ;  /* 0x0000000aff0a723e */ /* 0x000fe200024050ff */
[C---:B------:R-:W-:Y:S01]  /*7ac0*/  FFMA R18, R26.reuse, R35, R18 ;  /* 0x000000231a127223 */ /* 0x040fe20000000012 */
[----:B------:R-:W-:Y:S01]  /*7ad0*/  F2FP.TF32.F32.PACK_B R11, R11 ;  /* 0x0000000bff0b723e */ /* 0x000fe200024050ff */
[----:B------:R-:W-:Y:S01]  /*7ae0*/  FFMA R19, R26, R36, R19 ;  /* 0x000000241a137223 */ /* 0x000fe20000000013 */
[----:B------:R-:W-:Y:S02]  /*7af0*/  IADD3 R72, PT, PT, R72, 0x400, R0 ;  /* 0x0000040048487810 */ /* 0x000fe40007ffe000 */
[----:B------:R-:W-:Y:S01]  /*7b00*/  F2FP.TF32.F32.PACK_B R12, R12 ;  /* 0x0000000cff0c723e */ /* 0x000fe200024050ff */
        /* <DEDUP_REMOVED lines=20> */
[----:B------:R-:W-:Y:S02]  /*7c50*/  ULEA UR5, UR44, UR43, 0xd ;  /* 0x0000002b2c057291 */ /* 0x000fe4000f8e68ff */
[----:B------:R-:W-:Y:S02]  /*7c60*/  UIADD3 UR9, UPT, UPT, UR49, 0x20, URZ ;  /* 0x0000002031097890 */ /* 0x000fe4000fffe0ff */
[----:B------:R-:W-:Y:S01]  /*7c70*/  UIADD3 UR8, UPT, UPT, UR5, 0x400, URZ ;  /* 0x0000040005087890 */ /* 0x000fe2000fffe0ff */
[----:B------:R-:W-:Y:S01]  /*7c80*/  UMOV UR10, UR50 ;  /* 0x00000032000a7c82 */ /* 0x000fe20008000000 */
[----:B------:R-:W-:Y:S01]  /*7c90*/  UMOV UR11, UR60 ;  /* 0x0000003c000b7c82 */ /* 0x000fe20008000000 */
[----:B--2---:R-:W-:Y:S04]  /*7ca0*/  UIADD3 UR4, UP0, UPT, UR6, 0x680, URZ ;  /* 0x0000068006047890 */ /* 0x004fe8000ff1e0ff */
[----:B------:R-:W-:Y:S09]  /*7cb0*/  UIADD3.X UR5, UPT, UPT, URZ, UR7, URZ, UP0, !UPT ;  /* 0x00000007ff057290 */ /* 0x000ff200087fe4ff */
[----:B------:R2:W-:Y:S02]  /*7cc0*/  UTMASTG.3D [UR8], [UR4] ;  /* 0x00000008040073b5 */ /* 0x0005e40008010000 */
[----:B--2---:R0:W-:Y:S02]  /*7cd0*/  UTMACMDFLUSH ;  /* 0x00000000000079b7 */ /* 0x0041e40000000000 */
.L_x_116:
[----:B------:R-:W-:Y:S05]  /*7ce0*/  BSYNC.RECONVERGENT B0 ;  /* 0x0000000000007941 */ /* 0x000fea0003800200 */
.L_x_115:
[----:B------:R-:W-:Y:S01]  /*7cf0*/  UIADD3 UR4, UPT, UPT, UR44, 0x1, URZ ;  /* 0x000000012c047890 */ /* 0x000fe2000fffe0ff */
[----:B------:R-:W-:Y:S03]  /*7d00*/  BSSY.RECONVERGENT B0, `(.L_x_117) ;  /* 0x0000008000007945 */ /* 0x000fe60003800200 */
[----:B------:R-:W-:Y:S04]  /*7d10*/  UISETP.NE.AND UP0, UPT, UR4, 0x3, UPT ;  /* 0x000000030400788c */ /* 0x000fe8000bf05270 */
[----:B------:R-:W-:Y:S02]  /*7d20*/  UISETP.EQ.XOR UP1, UPT, UR46, 0x3, !UP0 ;  /* 0x000000032e00788c */ /* 0x000fe4000c722a70 */
[----:B------:R-:W-:Y:S02]  /*7d30*/  USEL UR45, UR4, URZ, UP0 ;  /* 0x000000ff042d7287 */ /* 0x000fe40008000000 */
[----:B------:R-:W-:Y:S04]  /*7d40*/  USEL UR5, URZ, 0x1, !UP1 ;  /* 0x00000001ff057887 */ /* 0x000fe8000c800000 */
[----:B------:R-:W-:Y:S01]  /*7d50*/  ULOP3.LUT UR53, UR53, UR5, URZ, 0x3c, !UPT ;  /* 0x0000000535357292 */ /* 0x000fe2000f8e3cff */
[----:B------:R-:W-:Y:S11]  /*7d60*/  @P0 BRA `(.L_x_118) ;  /* 0x0000000000040947 */ /* 0x000ff60003800000 */
[----:B------:R-:W-:Y:S04]  /*7d70*/  DEPBAR.LE SB0, 0x1 ;  /* 0x000080400000791a */ /* 0x000fe80000000000 */
.L_x_118:
[----:B------:R-:W-:Y:S05]  /*7d80*/  BSYNC.RECONVERGENT B0 ;  /* 0x0000000000007941 */ /* 0x000fea0003800200 */
.L_x_117:
[----:B------:R-:W-:Y:S01]  /*7d90*/  BAR.SYNC.DEFER_BLOCKING 0x1, 0x80 ;  /* 0x0042000000007b1d */ /* 0x000fe20000010000 */
[----:B------:R-:W-:Y:S01]  /*7da0*/  UISETP.NE.AND UP0, UPT, UR52, -0x2, UPT ;  /* 0xfffffffe3400788c */ /* 0x000fe2000bf05270 */
[----:B------:R-:W-:Y:S08]  /*7db0*/  IADD3 R22, PT, PT, R22, 0x1, RZ ;  /* 0x0000000116167810 */ /* 0x000ff00007ffe0ff */
[----:B------:R-:W-:Y:S05]  /*7dc0*/  BRA.U !UP0, `(.L_x_119) ;  /* 0x0000000108287547 */ /* 0x000fea000b800000 */
[----:B------:R-:W-:Y:S01]  /*7dd0*/  ISETP.NE.AND P0, PT, R70, RZ, PT ;  /* 0x000000ff4600720c */ /* 0x000fe20003f05270 */
[----:B-1----:R-:W-:Y:S01]  /*7de0*/  IMAD.U32 R2, RZ, RZ, UR47 ;  /* 0x0000002fff027e24 */ /* 0x002fe2000f8e00ff */
[----:B------:R-:W-:Y:S01]  /*7df0*/  UIADD3 UR4, UPT, UPT, UR47, 0x1, URZ ;  /* 0x000000012f047890 */ /* 0x000fe2000fffe0ff */
[----:B------:R-:W-:Y:S03]  /*7e00*/  IMAD.U32 R0, RZ, RZ, UR55 ;  /* 0x00000037ff007e24 */ /* 0x000fe6000f8e00ff */
[----:B------:R-:W-:Y:S04]  /*7e10*/  UISETP.NE.AND UP0, UPT, UR4, 0x3, UPT ;  /* 0x000000030400788c */ /* 0x000fe8000bf05270 */
[----:B------:R-:W-:Y:S03]  /*7e20*/  USEL UR47, UR4, URZ, UP0 ;  /* 0x000000ff042f7287 */ /* 0x000fe60008000000 */
[----:B------:R-:W-:Y:S05]  /*7e30*/  @P0 LEA R2, R2, UR43, 0x3 ;  /* 0x0000002b02020c11 */ /* 0x000fea000f8e18ff */
[----:B------:R-:W-:Y:S05]  /*7e40*/  @P0 VIADD R2, R2, 0x48 ;  /* 0x0000004802020836 */ /* 0x000fea0000000000 */
[----:B------:R-:W-:Y:S04]  /*7e50*/  @P0 PRMT R0, R0, 0x654, R2 ;  /* 0x0000065400000816 */ /* 0x000fe80000000002 */
[----:B------:R2:W-:Y:S03]  /*7e60*/  @P0 SYNCS.ARRIVE.TRANS64.RED.A1T0 RZ, [R0+URZ], RZ ;  /* 0x000000ff00ff09a7 */ /* 0x0005e600081004ff */
.L_x_119:
[----:B------:R-:W-:Y:S01]  /*7e70*/  R2UR UR6, R69 ;  /* 0x00000000450672ca */ /* 0x000fe200000e0000 */
[----:B------:R-:W-:Y:S01]  /*7e80*/  UIADD3 UR52, UPT, UPT, UR52, 0x2, URZ ;  /* 0x0000000234347890 */ /* 0x000fe2000fffe0ff */
[----:B------:R-:W-:Y:S02]  /*7e90*/  R2UR UR5, R55 ;  /* 0x00000000370572ca */ /* 0x000fe400000e0000 */
[----:B------:R-:W-:Y:S02]  /*7ea0*/  R2UR UR4, R56 ;  /* 0x00000000380472ca */ /* 0x000fe400000e0000 */
[----:B------:R-:W-:Y:S02]  /*7eb0*/  R2UR UR60, R67 ;  /* 0x00000000433c72ca */ /* 0x000fe400000e0000 */
[----:B------:R-:W-:Y:S02]  /*7ec0*/  ISETP.NE.AND P0, PT, R59, 0x2, PT ;  /* 0x000000023b00780c */ /* 0x000fe40003f05270 */
[----:B------:R-:W-:Y:S02]  /*7ed0*/  ISETP.NE.AND P1, PT, R22, 0x4, PT ;  /* 0x000000041600780c */ /* 0x000fe40003f25270 */
[----:B-1----:R-:W-:Y:S01]  /*7ee0*/  SEL R2, RZ, 0x1, P0 ;  /* 0x00000001ff027807 */ /* 0x002fe20000000000 */
[----:B------:R-:W-:Y:S01]  /*7ef0*/  UISETP.NE.AND UP0, UPT, UR6, URZ, UPT ;  /* 0x000000ff0600728c */ /* 0x000fe2000bf05270 */
[----:B--2---:R-:W-:Y:S01]  /*7f00*/  SEL R0, RZ, 0x1, P1 ;  /* 0x00000001ff007807 */ /* 0x004fe20000800000 */
[----:B------:R-:W-:Y:S01]  /*7f10*/  UIADD3 UR27, UPT, UPT, UR36, UR5, URZ ;  /* 0x00000005241b7290 */ /* 0x000fe2000fffe0ff */
[----:B------:R-:W-:Y:S01]  /*7f20*/  LOP3.LUT R60, R60, R2, RZ, 0x3c, !PT ;  /* 0x000000023c3c7212 */ /* 0x000fe200078e3cff */
[----:B------:R-:W-:Y:S01]  /*7f30*/  UIADD3 UR26, UPT, UPT, UR37, UR4, URZ ;  /* 0x00000004251a7290 */ /* 0x000fe2000fffe0ff */
[----:B------:R-:W-:Y:S02]  /*7f40*/  LOP3.LUT R61, R61, R0, RZ, 0x3c, !PT ;  /* 0x000000003d3d7212 */ /* 0x000fe400078e3cff */
[----:B------:R-:W-:Y:S02]  /*7f50*/  SEL R59, R59, RZ, P0 ;  /* 0x000000ff3b3b7207 */ /* 0x000fe40000000000 */
[----:B------:R-:W-:Y:S01]  /*7f60*/  SEL R22, R22, RZ, P1 ;  /* 0x000000ff16167207 */ /* 0x000fe20000800000 */
[----:B------:R-:W-:Y:S06]  /*7f70*/  BRA.U UP0, `(.L_x_120) ;  /* 0xffffffd900b07547 */ /* 0x000fec000b83ffff */
[----:B------:R-:W-:-:S13]  /*7f80*/  R2UR UR4, R57 ;  /* 0x00000000390472ca */ /* 0x000fda00000e0000 */
[----:B------:R-:W-:-:S09]  /*7f90*/  UISETP.NE.AND UP0, UPT, UR4, URZ, UPT ;  /* 0x000000ff0400728c */ /* 0x000fd2000bf05270 */
[----:B------:R-:W-:Y:S05]  /*7fa0*/  BRA.U !UP0, `(.L_x_121) ;  /* 0x0000000108487547 */ /* 0x000fea000b800000 */
[----:B------:R-:W1:Y:S02]  /*7fb0*/  LDCU.64 UR4, c[0x0][0x890] ;  /* 0x00011200ff0477ac */ /* 0x000e640008000a00 */
[----:B-1----:R-:W-:-:S04]  /*7fc0*/  UISETP.NE.U32.AND UP0, UPT, UR4, URZ, UPT ;  /* 0x000000ff0400728c */ /* 0x002fc8000bf05070 */
[----:B------:R-:W-:-:S09]  /*7fd0*/  UISETP.NE.AND.EX UP0, UPT, UR5, URZ, UPT, UP0 ;  /* 0x000000ff0500728c */ /* 0x000fd2000bf05300 */
[----:B------:R-:W-:Y:S05]  /*7fe0*/  BRA.U UP0, `(.L_x_122) ;  /* 0x00000001000c7547 */ /* 0x000fea000b800000 */
[----:B------:R-:W-:-:S13]  /*7ff0*/  FSETP.NEU.AND P0, PT, R26, RZ, PT ;  /* 0x000000ff1a00720b */ /* 0x000fda0003f0d000 */
[----:B------:R-:W-:Y:S05]  /*8000*/  @!P0 EXIT ;  /* 0x000000000000894d */ /* 0x000fea0003800000 */
[----:B------:R-:W-:Y:S05]  /*8010*/  BRA `(.L_x_121) ;  /* 0x00000000002c7947 */ /* 0x000fea0003800000 */
.L_x_122:
[----:B------:R-:W-:Y:S01]  /*8020*/  ISETP.NE.AND P0, PT, R58, RZ, PT ;  /* 0x000000ff3a00720c */ /* 0x000fe20003f05270 */
[----:B------:R-:W-:-:S12]  /*8030*/  BSSY.RECONVERGENT B0, `(.L_x_121) ;  /* 0x0000009000007945 */ /* 0x000fd80003800200 */
[----:B------:R-:W-:Y:S05]  /*8040*/  @P0 BRA `(.L_x_123) ;  /* 0x0000000000140947 */ /* 0x000fea0003800000 */
[----:B------:R-:W1:Y:S02]  /*8050*/  LDCU.64 UR4, c[0x0][0x888] ;  /* 0x00011100ff0477ac */ /* 0x000e640008000a00 */
[----:B-1----:R-:W-:-:S04]  /*8060*/  ISETP.NE.U32.AND P0, PT, RZ, UR4, PT ;  /* 0x00000004ff007c0c */ /* 0x002fc8000bf05070 */
[----:B------:R-:W-:-:S13]  /*8070*/  ISETP.NE.AND.EX P0, PT, RZ, UR5, PT, P0 ;  /* 0x00000005ff007c0c */ /* 0x000fda000bf05300 */
[----:B------:R-:W-:Y:S05]  /*8080*/  @!P0 EXIT ;  /* 0x000000000000894d */ /* 0x000fea0003800000 */
[----:B------:R-:W-:Y:S05]  /*8090*/  BRA `(.L_x_124) ;  /* 0x0000000000087947 */ /* 0x000fea0003800000 */
.L_x_123:
[----:B------:R-:W-:-:S13]  /*80a0*/  FSETP.NEU.AND P0, PT, R26, RZ, PT ;  /* 0x000000ff1a00720b */ /* 0x000fda0003f0d000 */
[----:B------:R-:W-:Y:S05]  /*80b0*/  @!P0 EXIT ;  /* 0x000000000000894d */ /* 0x000fea0003800000 */
.L_x_124:
[----:B------:R-:W-:Y:S05]  /*80c0*/  BSYNC.RECONVERGENT B0 ;  /* 0x0000000000007941 */ /* 0x000fea0003800200 */
.L_x_121:
[----:B------:R-:W-:Y:S01]  /*80d0*/  ULEA UR4, UR47, UR43, 0x3 ;  /* 0x0000002b2f047291 */ /* 0x000fe2000f8e18ff */
[----:B------:R-:W-:-:S04]  /*80e0*/  DEPBAR.LE SB0, 0x0 ;  /* 0x000080000000791a */ /* 0x000fc80000000000 */
[----:B------:R-:W-:-:S04]  /*80f0*/  UIADD3 UR4, UPT, UPT, UR4, 0x48, URZ ;  /* 0x0000004804047890 */ /* 0x000fc8000fffe0ff */
[----:B------:R-:W-:-:S09]  /*8100*/  UPRMT UR4, UR55, 0x654, UR4 ;  /* 0x0000065437047896 */ /* 0x000fd20008000004 */
[----:B------:R-:W-:Y:S01]  /*8110*/  SYNCS.ARRIVE.TRANS64.RED.A1T0 RZ, [UR4], RZ ;  /* 0x000000ffffff79a7 */ /* 0x000fe20008100404 */
[----:B------:R-:W-:Y:S05]  /*8120*/  EXIT ;  /* 0x000000000000794d */ /* 0x000fea0003800000 */
.L_x_24:
[----:B---3--:R3:W4:Y:S02]  /*8130*/  SYNCS.PHASECHK.TRANS64.TRYWAIT P0, [R0+URZ+0xe0], R2 ;  /* 0x0000e002000075a7 */ /* 0x00872400080011ff */
[----:B----4-:R-:W-:Y:S05]  /*8140*/  @!P0 NANOSLEEP.SYNCS 0x989680 ;  /* 0x009896800000895d */ /* 0x010fea0003900000 */
[----:B------:R-:W4:Y:S02]  /*8150*/  @!P0 SYNCS.PHASECHK.TRANS64 P0, [R0+URZ+0xe0], R2 ;  /* 0x0000e002000085a7 */ /* 0x000f2400080010ff */
[----:B----4-:R-:W-:Y:S05]  /*8160*/  @!P0 BRA `(.L_x_24) ;  /* 0xfffffffc00f08947 */ /* 0x010fea000383ffff */
[----:B------:R-:W-:Y:S05]  /*8170*/  BRA `(.L_x_125) ;  /* 0xffffff9400b47947 */ /* 0x000fea000383ffff */
.L_x_27:
[----:B--2---:R-:W-:-:S07]  /*8180*/  MOV R0, UR57 ;  /* 0x0000003900007c02 */ /* 0x004fce0008000f00 */
.L_x_126:
[----:B--2---:R2:W3:Y:S02]  /*8190*/  SYNCS.PHASECHK.TRANS64.TRYWAIT P0, [R0+URZ+0x18], R3 ;  /* 0x00001803000075a7 */ /* 0x0044e400080011ff */
[----:B---3--:R-:W-:Y:S05]  /*81a0*/  @!P0 NANOSLEEP.SYNCS 0x989680 ;  /* 0x009896800000895d */ /* 0x008fea0003900000 */
[----:B------:R-:W3:Y:S02]  /*81b0*/  @!P0 SYNCS.PHASECHK.TRANS64 P0, [R0+URZ+0x18], R3 ;  /* 0x00001803000085a7 */ /* 0x000ee400080010ff */
[----:B---3--:R-:W-:Y:S05]  /*81c0*/  @!P0 BRA `(.L_x_126) ;  /* 0xfffffffc00f08947 */ /* 0x008fea000383ffff */
[----:B------:R-:W-:Y:S05]  /*81d0*/  BRA `(.L_x_26) ;  /* 0xffffff9400fc7947 */ /* 0x000fea000383ffff */
.L_x_36:
[----:B-1----:R-:W-:-:S07]  /*81e0*/  MOV R0, UR57 ;  /* 0x0000003900007c02 */ /* 0x002fce0008000f00 */
.L_x_127:
[----:B-1----:R1:W2:Y:S02]  /*81f0*/  SYNCS.PHASECHK.TRANS64.TRYWAIT P0, [R0+URZ+0x18], R3 ;  /* 0x00001803000075a7 */ /* 0x0022a400080011ff */
[----:B--2---:R-:W-:Y:S05]  /*8200*/  @!P0 NANOSLEEP.SYNCS 0x989680 ;  /* 0x009896800000895d */ /* 0x004fea0003900000 */
[----:B------:R-:W2:Y:S02]  /*8210*/  @!P0 SYNCS.PHASECHK.TRANS64 P0, [R0+URZ+0x18], R3 ;  /* 0x00001803000085a7 */ /* 0x000ea400080010ff */
[----:B--2---:R-:W-:Y:S05]  /*8220*/  @!P0 BRA `(.L_x_127) ;  /* 0xfffffffc00f08947 */ /* 0x004fea000383ffff */
[----:B------:R-:W-:Y:S05]  /*8230*/  BRA `(.L_x_35) ;  /* 0xffffff9c00547947 */ /* 0x000fea000383ffff */
.L_x_43:
[----:B-1----:R1:W4:Y:S02]  /*8240*/  SYNCS.PHASECHK.TRANS64.TRYWAIT P0, [R3+URZ+0x70], R0 ;  /* 0x00007000030075a7 */ /* 0x00232400080011ff */
[----:B----4-:R-:W-:Y:S05]  /*8250*/  @!P0 NANOSLEEP.SYNCS 0x989680 ;  /* 0x009896800000895d */ /* 0x010fea0003900000 */
[----:B------:R-:W4:Y:S02]  /*8260*/  @!P0 SYNCS.PHASECHK.TRANS64 P0, [R3+URZ+0x70], R0 ;  /* 0x00007000030085a7 */ /* 0x000f2400080010ff */
[----:B----4-:R-:W-:Y:S05]  /*8270*/  @!P0 BRA `(.L_x_43) ;  /* 0xfffffffc00f08947 */ /* 0x010fea000383ffff */
[----:B------:R-:W-:Y:S05]  /*8280*/  BRA `(.L_x_128) ;  /* 0xffffffa0008c7947 */ /* 0x000fea000383ffff */
.L_x_47:
[----:B------:R-:W-:-:S07]  /*8290*/  MOV R0, UR4 ;  /* 0x0000000400007c02 */ /* 0x000fce0008000f00 */
.L_x_129:
[----:B-1----:R1:W2:Y:S02]  /*82a0*/  SYNCS.PHASECHK.TRANS64.TRYWAIT P0, [R0+URZ], R2 ;  /* 0x00000002000075a7 */ /* 0x0022a400080011ff */
[----:B--2---:R-:W-:Y:S05]  /*82b0*/  @!P0 NANOSLEEP.SYNCS 0x989680 ;  /* 0x009896800000895d */ /* 0x004fea0003900000 */
[----:B------:R-:W2:Y:S02]  /*82c0*/  @!P0 SYNCS.PHASECHK.TRANS64 P0, [R0+URZ], R2 ;  /* 0x00000002000085a7 */ /* 0x000ea400080010ff */
[----:B--2---:R-:W-:Y:S05]  /*82d0*/  @!P0 BRA `(.L_x_129) ;  /* 0xfffffffc00f08947 */ /* 0x004fea000383ffff */
[----:B------:R-:W-:Y:S05]  /*82e0*/  BRA `(.L_x_130) ;  /* 0xffffffa800387947 */ /* 0x000fea000383ffff */
.L_x_48:
[----:B------:R-:W-:-:S07]  /*82f0*/  MOV R0, UR5 ;  /* 0x0000000500007c02 */ /* 0x000fce0008000f00 */
.L_x_131:
[----:B-1----:R1:W2:Y:S02]  /*8300*/  SYNCS.PHASECHK.TRANS64.TRYWAIT P0, [R0+URZ], R2 ;  /* 0x00000002000075a7 */ /* 0x0022a400080011ff */
[----:B--2---:R-:W-:Y:S05]  /*8310*/  @!P0 NANOSLEEP.SYNCS 0x989680 ;  /* 0x009896800000895d */ /* 0x004fea0003900000 */
[----:B------:R-:W2:Y:S02]  /*8320*/  @!P0 SYNCS.PHASECHK.TRANS64 P0, [R0+URZ], R2 ;  /* 0x00000002000085a7 */ /* 0x000ea400080010ff */
[----:B--2---:R-:W-:Y:S05]  /*8330*/  @!P0 BRA `(.L_x_131) ;  /* 0xfffffffc00f08947 */ /* 0x004fea000383ffff */
[----:B------:R-:W-:Y:S05]  /*8340*/  BRA `(.L_x_132) ;  /* 0xffffffa800447947 */ /* 0x000fea000383ffff */
.L_x_51:
[----:B--2---:R2:W3:Y:S02]  /*8350*/  SYNCS.PHASECHK.TRANS64.TRYWAIT P0, [R2+URZ+0xd0], R4 ;  /* 0x0000d004020075a7 */ /* 0x0044e400080011ff */
[----:B---3--:R-:W-:Y:S05]  /*8360*/  @!P0 NANOSLEEP.SYNCS 0x989680 ;  /* 0x009896800000895d */ /* 0x008fea0003900000 */
[----:B------:R-:W3:Y:S02]  /*8370*/  @!P0 SYNCS.PHASECHK.TRANS64 P0, [R2+URZ+0xd0], R4 ;  /* 0x0000d004020085a7 */ /* 0x000ee400080010ff */
[----:B---3--:R-:W-:Y:S05]  /*8380*/  @!P0 BRA `(.L_x_51) ;  /* 0xfffffffc00f08947 */ /* 0x008fea000383ffff */
[----:B------:R-:W-:Y:S05]  /*8390*/  BRA `(.L_x_133) ;  /* 0xffffffa800a07947 */ /* 0x000fea000383ffff */
.L_x_52:
[----:B------:R-:W-:-:S07]  /*83a0*/  MOV R2, UR4 ;  /* 0x0000000400027c02 */ /* 0x000fce0008000f00 */
.L_x_134:
[----:B--2---:R2:W3:Y:S02]  /*83b0*/  SYNCS.PHASECHK.TRANS64.TRYWAIT P0, [R2+URZ+0x80], R5 ;  /* 0x00008005020075a7 */ /* 0x0044e400080011ff */
[----:B---3--:R-:W-:Y:S05]  /*83c0*/  @!P0 NANOSLEEP.SYNCS 0x989680 ;  /* 0x009896800000895d */ /* 0x008fea0003900000 */
[----:B------:R-:W3:Y:S02]  /*83d0*/  @!P0 SYNCS.PHASECHK.TRANS64 P0, [R2+URZ+0x80], R5 ;  /* 0x00008005020085a7 */ /* 0x000ee400080010ff */
[----:B---3--:R-:W-:Y:S05]  /*83e0*/  @!P0 BRA `(.L_x_134) ;  /* 0xfffffffc00f08947 */ /* 0x008fea000383ffff */
[----:B------:R-:W-:Y:S05]  /*83f0*/  BRA `(.L_x_135) ;  /* 0xffffffa800b07947 */ /* 0x000fea000383ffff */
.L_x_53:
[----:B--2---:R2:W3:Y:S02]  /*8400*/  SYNCS.PHASECHK.TRANS64.TRYWAIT P1, [R2+URZ+0x70], R4 ;  /* 0x00007004020075a7 */ /* 0x0044e400080211ff */
[----:B---3--:R-:W-:Y:S05]  /*8410*/  @!P1 NANOSLEEP.SYNCS 0x989680 ;  /* 0x009896800000995d */ /* 0x008fea0003900000 */
[----:B------:R-:W3:Y:S02]  /*8420*/  @!P1 SYNCS.PHASECHK.TRANS64 P1, [R2+URZ+0x70], R4 ;  /* 0x00007004020095a7 */ /* 0x000ee400080210ff */
[----:B---3--:R-:W-:Y:S05]  /*8430*/  @!P1 BRA `(.L_x_53) ;  /* 0xfffffffc00f09947 */ /* 0x008fea000383ffff */
[----:B------:R-:W-:Y:S05]  /*8440*/  BRA `(.L_x_136) ;  /* 0xffffffa800e07947 */ /* 0x000fea000383ffff */
.L_x_56:
[----:B------:R-:W-:-:S07]  /*8450*/  MOV R0, UR4 ;  /* 0x0000000400007c02 */ /* 0x000fce0008000f00 */
.L_x_137:
[----:B--2---:R2:W3:Y:S02]  /*8460*/  SYNCS.PHASECHK.TRANS64.TRYWAIT P0, [R0+URZ+0x80], R2 ;  /* 0x00008002000075a7 */ /* 0x0044e400080011ff */
[----:B---3--:R-:W-:Y:S05]  /*8470*/  @!P0 NANOSLEEP.SYNCS 0x989680 ;  /* 0x009896800000895d */ /* 0x008fea0003900000 */
[----:B------:R-:W3:Y:S02]  /*8480*/  @!P0 SYNCS.PHASECHK.TRANS64 P0, [R0+URZ+0x80], R2 ;  /* 0x00008002000085a7 */ /* 0x000ee400080010ff */
[----:B---3--:R-:W-:Y:S05]  /*8490*/  @!P0 BRA `(.L_x_137) ;  /* 0xfffffffc00f08947 */ /* 0x008fea000383ffff */
[----:B------:R-:W-:Y:S05]  /*84a0*/  BRA `(.L_x_55) ;  /* 0xffffffac00347947 */ /* 0x000fea000383ffff */
.L_x_63:
[----:B-1----:R1:W2:Y:S02]  /*84b0*/  SYNCS.PHASECHK.TRANS64.TRYWAIT P1, [R0+URZ+0x70], R2 ;  /* 0x00007002000075a7 */ /* 0x0022a400080211ff */
[----:B--2---:R-:W-:Y:S05]  /*84c0*/  @!P1 NANOSLEEP.SYNCS 0x989680 ;  /* 0x009896800000995d */ /* 0x004fea0003900000 */
[----:B------:R-:W2:Y:S02]  /*84d0*/  @!P1 SYNCS.PHASECHK.TRANS64 P1, [R0+URZ+0x70], R2 ;  /* 0x00007002000095a7 */ /* 0x000ea400080210ff */
[----:B--2---:R-:W-:Y:S05]  /*84e0*/  @!P1 BRA `(.L_x_63) ;  /* 0xfffffffc00f09947 */ /* 0x004fea000383ffff */
[----:B------:R-:W-:Y:S05]  /*84f0*/  BRA `(.L_x_138) ;  /* 0xffffffb0009c7947 */ /* 0x000fea000383ffff */
.L_x_64:
[----:B------:R-:W-:-:S13]  /*8500*/  R2UR UR4, R13 ;  /* 0x000000000d0472ca */ /* 0x000fda00000e0000 */
[----:B------:R-:W-:-:S07]  /*8510*/  MOV R2, UR4 ;  /* 0x0000000400027c02 */ /* 0x000fce0008000f00 */
.L_x_139:
[----:B-1----:R1:W2:Y:S02]  /*8520*/  SYNCS.PHASECHK.TRANS64.TRYWAIT P0, [R2+URZ+0xb0], R0 ;  /* 0x0000b000020075a7 */ /* 0x0022a400080011ff */
[----:B--2---:R-:W-:Y:S05]  /*8530*/  @!P0 NANOSLEEP.SYNCS 0x989680 ;  /* 0x009896800000895d */ /* 0x004fea0003900000 */
[----:B------:R-:W2:Y:S02]  /*8540*/  @!P0 SYNCS.PHASECHK.TRANS64 P0, [R2+URZ+0xb0], R0 ;  /* 0x0000b000020085a7 */ /* 0x000ea400080010ff */
[----:B--2---:R-:W-:Y:S05]  /*8550*/  @!P0 BRA `(.L_x_139) ;  /* 0xfffffffc00f08947 */ /* 0x004fea000383ffff */
[----:B------:R-:W-:Y:S05]  /*8560*/  BRA `(.L_x_140) ;  /* 0xffffffb000f07947 */ /* 0x000fea000383ffff */
.L_x_67:
[----:B------:R-:W-:Y:S07]  /*8570*/  MOV R0, UR5 ;  /* 0x0000000500007c02 */ /* 0x000fee0008000f00 */
.L_x_141:
[----:B-1----:R1:W2:Y:S02]  /*8580*/  SYNCS.PHASECHK.TRANS64.TRYWAIT P0, [R0+URZ], R2 ;  /* 0x00000002000075a7 */ /* 0x0022a400080011ff */
[----:B--2---:R-:W-:Y:S05]  /*8590*/  @!P0 NANOSLEEP.SYNCS 0x989680 ;  /* 0x009896800000895d */ /* 0x004fea0003900000 */
[----:B------:R-:W2:Y:S02]  /*85a0*/  @!P0 SYNCS.PHASECHK.TRANS64 P0, [R0+URZ], R2 ;  /* 0x00000002000085a7 */ /* 0x000ea400080010ff */
[----:B--2---:R-:W-:Y:S05]  /*85b0*/  @!P0 BRA `(.L_x_141) ;  /* 0xfffffffc00f08947 */ /* 0x004fea000383ffff */
[----:B------:R-:W-:Y:S05]  /*85c0*/  BRA `(.L_x_66) ;  /* 0xffffffb4000c7947 */ /* 0x000fea000383ffff */
.L_x_70:
[----:B------:R-:W-:-:S07]  /*85d0*/  MOV R0, UR4 ;  /* 0x0000000400007c02 */ /* 0x000fce0008000f00 */
.L_x_142:
[----:B--2---:R2:W3:Y:S02]  /*85e0*/  SYNCS.PHASECHK.TRANS64.TRYWAIT P0, [R0+URZ], R2 ;  /* 0x00000002000075a7 */ /* 0x0044e400080011ff */
[----:B---3--:R-:W-:Y:S05]  /*85f0*/  @!P0 NANOSLEEP.SYNCS 0x989680 ;  /* 0x009896800000895d */ /* 0x008fea0003900000 */
[----:B------:R-:W3:Y:S02]  /*8600*/  @!P0 SYNCS.PHASECHK.TRANS64 P0, [R0+URZ], R2 ;  /* 0x00000002000085a7 */ /* 0x000ee400080010ff */
[----:B---3--:R-:W-:Y:S05]  /*8610*/  @!P0 BRA `(.L_x_142) ;  /* 0xfffffffc00f08947 */ /* 0x008fea000383ffff */
[----:B------:R-:W-:Y:S05]  /*8620*/  BRA `(.L_x_143) ;  /* 0xffffffbc00187947 */ /* 0x000fea000383ffff */
.L_x_71:
[----:B------:R-:W-:-:S07]  /*8630*/  MOV R0, UR5 ;  /* 0x0000000500007c02 */ /* 0x000fce0008000f00 */
.L_x_144:
[----:B-1----:R1:W2:Y:S02]  /*8640*/  SYNCS.PHASECHK.TRANS64.TRYWAIT P0, [R0+URZ], R3 ;  /* 0x00000003000075a7 */ /* 0x0022a400080011ff */
[----:B--2---:R-:W-:Y:S05]  /*8650*/  @!P0 NANOSLEEP.SYNCS 0x989680 ;  /* 0x009896800000895d */ /* 0x004fea0003900000 */
[----:B------:R-:W2:Y:S02]  /*8660*/  @!P0 SYNCS.PHASECHK.TRANS64 P0, [R0+URZ], R3 ;  /* 0x00000003000085a7 */ /* 0x000ea400080010ff */
[----:B--2---:R-:W-:Y:S05]  /*8670*/  @!P0 BRA `(.L_x_144) ;  /* 0xfffffffc00f08947 */ /* 0x004fea000383ffff */
[----:B------:R-:W-:Y:S05]  /*8680*/  BRA `(.L_x_145) ;  /* 0xffffffbc00247947 */ /* 0x000fea000383ffff */
.L_x_72:
[----:B------:R-:W-:-:S07]  /*8690*/  MOV R0, UR5 ;  /* 0x0000000500007c02 */ /* 0x000fce0008000f00 */
.L_x_146:
[----:B-1----:R1:W2:Y:S02]  /*86a0*/  SYNCS.PHASECHK.TRANS64.TRYWAIT P0, [R0+URZ], R3 ;  /* 0x00000003000075a7 */ /* 0x0022a400080011ff */
[----:B--2---:R-:W-:Y:S05]  /*86b0*/  @!P0 NANOSLEEP.SYNCS 0x989680 ;  /* 0x009896800000895d */ /* 0x004fea0003900000 */
[----:B------:R-:W2:Y:S02]  /*86c0*/  @!P0 SYNCS.PHASECHK.TRANS64 P0, [R0+URZ], R3 ;  /* 0x00000003000085a7 */ /* 0x000ea400080010ff */
[----:B--2---:R-:W-:Y:S05]  /*86d0*/  @!P0 BRA `(.L_x_146) ;  /* 0xfffffffc00f08947 */ /* 0x004fea000383ffff */
[----:B------:R-:W-:Y:S05]  /*86e0*/  BRA `(.L_x_147) ;  /* 0xffffffbc00307947 */ /* 0x000fea000383ffff */
.L_x_73:
[----:B-1----:R-:W-:-:S07]  /*86f0*/  MOV R0, UR4 ;  /* 0x0000000400007c02 */ /* 0x002fce0008000f00 */
.L_x_148:
[----:B-1----:R1:W2:Y:S02]  /*8700*/  SYNCS.PHASECHK.TRANS64.TRYWAIT P0, [R0+URZ], R2 ;  /* 0x00000002000075a7 */ /* 0x0022a400080011ff */
[----:B--2---:R-:W-:Y:S05]  /*8710*/  @!P0 NANOSLEEP.SYNCS 0x989680 ;  /* 0x009896800000895d */ /* 0x004fea0003900000 */
[----:B------:R-:W2:Y:S02]  /*8720*/  @!P0 SYNCS.PHASECHK.TRANS64 P0, [R0+URZ], R2 ;  /* 0x00000002000085a7 */ /* 0x000ea400080010ff */
[----:B--2---:R-:W-:Y:S05]  /*8730*/  @!P0 BRA `(.L_x_148) ;  /* 0xfffffffc00f08947 */ /* 0x004fea000383ffff */
[----:B------:R-:W-:Y:S05]  /*8740*/  BRA `(.L_x_149) ;  /* 0xffffffbc003c7947 */ /* 0x000fea000383ffff */
.L_x_78:
[----:B--2---:R2:W3:Y:S02]  /*8750*/  SYNCS.PHASECHK.TRANS64.TRYWAIT P0, [R8+URZ+0x70], R0 ;  /* 0x00007000080075a7 */ /* 0x0044e400080011ff */
[----:B---3--:R-:W-:Y:S05]  /*8760*/  @!P0 NANOSLEEP.SYNCS 0x989680 ;  /* 0x009896800000895d */ /* 0x008fea0003900000 */
[----:B------:R-:W3:Y:S02]  /*8770*/  @!P0 SYNCS.PHASECHK.TRANS64 P0, [R8+URZ+0x70], R0 ;  /* 0x00007000080085a7 */ /* 0x000ee400080010ff */
[----:B---3--:R-:W-:Y:S05]  /*8780*/  @!P0 BRA `(.L_x_78) ;  /* 0xfffffffc00f08947 */ /* 0x008fea000383ffff */
[----:B------:R-:W-:Y:S05]  /*8790*/  BRA `(.L_x_150) ;  /* 0xffffffc000647947 */ /* 0x000fea000383ffff */
.L_x_81:
[----:B--2---:R-:W-:Y:S07]  /*87a0*/  MOV R0, UR24 ;  /* 0x0000001800007c02 */ /* 0x004fee0008000f00 */
.L_x_151:
[----:B--2---:R2:W3:Y:S02]  /*87b0*/  SYNCS.PHASECHK.TRANS64.TRYWAIT P1, [R0+URZ+0x68], R2 ;  /* 0x00006802000075a7 */ /* 0x0044e400080211ff */
[----:B---3--:R-:W-:Y:S05]  /*87c0*/  @!P1 NANOSLEEP.SYNCS 0x989680 ;  /* 0x009896800000995d */ /* 0x008fea0003900000 */
[----:B------:R-:W3:Y:S02]  /*87d0*/  @!P1 SYNCS.PHASECHK.TRANS64 P1, [R0+URZ+0x68], R2 ;  /* 0x00006802000095a7 */ /* 0x000ee400080210ff */
[----:B---3--:R-:W-:Y:S05]  /*87e0*/  @!P1 BRA `(.L_x_151) ;  /* 0xfffffffc00f09947 */ /* 0x008fea000383ffff */
[----:B------:R-:W-:Y:S05]  /*87f0*/  BRA `(.L_x_80) ;  /* 0xffffffc400dc7947 */ /* 0x000fea000383ffff */
.L_x_84:
[----:B------:R-:W-:Y:S07]  /*8800*/  MOV R0, UR4 ;  /* 0x0000000400007c02 */ /* 0x000fee0008000f00 */
.L_x_152:
[----:B--2---:R2:W3:Y:S02]  /*8810*/  SYNCS.PHASECHK.TRANS64.TRYWAIT P0, [R0+URZ+0x48], R2 ;  /* 0x00004802000075a7 */ /* 0x0044e400080011ff */
[----:B---3--:R-:W-:Y:S05]  /*8820*/  @!P0 NANOSLEEP.SYNCS 0x989680 ;  /* 0x009896800000895d */ /* 0x008fea0003900000 */
[----:B------:R-:W3:Y:S02]  /*8830*/  @!P0 SYNCS.PHASECHK.TRANS64 P0, [R0+URZ+0x48], R2 ;  /* 0x00004802000085a7 */ /* 0x000ee400080010ff */
[----:B---3--:R-:W-:Y:S05]  /*8840*/  @!P0 BRA `(.L_x_152) ;  /* 0xfffffffc00f08947 */ /* 0x008fea000383ffff */
[----:B------:R-:W-:Y:S05]  /*8850*/  BRA `(.L_x_153) ;  /* 0xffffffc800387947 */ /* 0x000fea000383ffff */
.L_x_85:
[----:B------:R-:W-:Y:S07]  /*8860*/  MOV R2, UR5 ;  /* 0x0000000500027c02 */ /* 0x000fee0008000f00 */
.L_x_154:
[----:B--2---:R2:W3:Y:S02]  /*8870*/  SYNCS.PHASECHK.TRANS64.TRYWAIT P0, [R2+URZ+0x48], R0 ;  /* 0x00004800020075a7 */ /* 0x0044e400080011ff */
[----:B---3--:R-:W-:Y:S05]  /*8880*/  @!P0 NANOSLEEP.SYNCS 0x989680 ;  /* 0x009896800000895d */ /* 0x008fea0003900000 */
[----:B------:R-:W3:Y:S02]  /*8890*/  @!P0 SYNCS.PHASECHK.TRANS64 P0, [R2+URZ+0x48], R0 ;  /* 0x00004800020085a7 */ /* 0x000ee400080010ff */
[----:B---3--:R-:W-:Y:S05]  /*88a0*/  @!P0 BRA `(.L_x_154) ;  /* 0xfffffffc00f08947 */ /* 0x008fea000383ffff */
[----:B------:R-:W-:Y:S05]  /*88b0*/  BRA `(.L_x_155) ;  /* 0xffffffc800a07947 */ /* 0x000fea000383ffff */
.L_x_87:
[----:B------:R-:W-:-:S07]  /*88c0*/  MOV R0, UR4 ;  /* 0x0000000400007c02 */ /* 0x000fce0008000f00 */
.L_x_156:
[----:B---3--:R3:W4:Y:S02]  /*88d0*/  SYNCS.PHASECHK.TRANS64.TRYWAIT P0, [R0+URZ], R2 ;  /* 0x00000002000075a7 */ /* 0x00872400080011ff */
[----:B----4-:R-:W-:Y:S05]  /*88e0*/  @!P0 NANOSLEEP.SYNCS 0x989680 ;  /* 0x009896800000895d */ /* 0x010fea0003900000 */
[----:B------:R-:W4:Y:S02]  /*88f0*/  @!P0 SYNCS.PHASECHK.TRANS64 P0, [R0+URZ], R2 ;  /* 0x00000002000085a7 */ /* 0x000f2400080010ff */
[----:B----4-:R-:W-:Y:S05]  /*8900*/  @!P0 BRA `(.L_x_156) ;  /* 0xfffffffc00f08947 */ /* 0x010fea000383ffff */
[----:B------:R-:W-:Y:S05]  /*8910*/  BRA `(.L_x_157) ;  /* 0xffffffcc00347947 */ /* 0x000fea000383ffff */
.L_x_88:
[----:B------:R-:W-:-:S07]  /*8920*/  MOV R0, UR5 ;  /* 0x0000000500007c02 */ /* 0x000fce0008000f00 */
.L_x_158:
[----:B--2---:R2:W3:Y:S02]  /*8930*/  SYNCS.PHASECHK.TRANS64.TRYWAIT P0, [R0+URZ], R2 ;  /* 0x00000002000075a7 */ /* 0x0044e400080011ff */
[----:B---3--:R-:W-:Y:S05]  /*8940*/  @!P0 NANOSLEEP.SYNCS 0x989680 ;  /* 0x009896800000895d */ /* 0x008fea0003900000 */
[----:B------:R-:W3:Y:S02]  /*8950*/  @!P0 SYNCS.PHASECHK.TRANS64 P0, [R0+URZ], R2 ;  /* 0x00000002000085a7 */ /* 0x000ee400080010ff */
[----:B---3--:R-:W-:Y:S05]  /*8960*/  @!P0 BRA `(.L_x_158) ;  /* 0xfffffffc00f08947 */ /* 0x008fea000383ffff */
[----:B------:R-:W-:Y:S05]  /*8970*/  BRA `(.L_x_159) ;  /* 0xffffffcc00407947 */ /* 0x000fea000383ffff */
.L_x_90:
[----:B-1----:R1:W2:Y:S02]  /*8980*/  SYNCS.PHASECHK.TRANS64.TRYWAIT P0, [R0+URZ+0x70], R2 ;  /* 0x00007002000075a7 */ /* 0x0022a400080011ff */
[----:B--2---:R-:W-:Y:S05]  /*8990*/  @!P0 NANOSLEEP.SYNCS 0x989680 ;  /* 0x009896800000895d */ /* 0x004fea0003900000 */
[----:B------:R-:W2:Y:S02]  /*89a0*/  @!P0 SYNCS.PHASECHK.TRANS64 P0, [R0+URZ+0x70], R2 ;  /* 0x00007002000085a7 */ /* 0x000ea400080010ff */
[----:B--2---:R-:W-:Y:S05]  /*89b0*/  @!P0 BRA `(.L_x_90) ;  /* 0xfffffffc00f08947 */ /* 0x004fea000383ffff */
[----:B------:R-:W-:Y:S05]  /*89c0*/  BRA `(.L_x_160) ;  /* 0xffffffd000307947 */ /* 0x000fea000383ffff */
.L_x_100:
[----:B-1----:R1:W3:Y:S02]  /*89d0*/  SYNCS.PHASECHK.TRANS64.TRYWAIT P1, [R2+URZ+0x30], R0 ;  /* 0x00003000020075a7 */ /* 0x0022e400080211ff */
[----:B---3--:R-:W-:Y:S05]  /*89e0*/  @!P1 NANOSLEEP.SYNCS 0x989680 ;  /* 0x009896800000995d */ /* 0x008fea0003900000 */
[----:B------:R-:W3:Y:S02]  /*89f0*/  @!P1 SYNCS.PHASECHK.TRANS64 P1, [R2+URZ+0x30], R0 ;  /* 0x00003000020095a7 */ /* 0x000ee400080210ff */
[----:B---3--:R-:W-:Y:S05]  /*8a00*/  @!P1 BRA `(.L_x_100) ;  /* 0xfffffffc00f09947 */ /* 0x008fea000383ffff */
[----:B------:R-:W-:Y:S05]  /*8a10*/  BRA `(.L_x_99) ;  /* 0xffffffdc00b07947 */ /* 0x000fea000383ffff */
.L_x_102:
[----:B--2---:R2:W3:Y:S02]  /*8a20*/  SYNCS.PHASECHK.TRANS64.TRYWAIT P0, [R71+URZ+0x90], R3 ;  /* 0x00009003470075a7 */ /* 0x0044e400080011ff */
[----:B---3--:R-:W-:Y:S05]  /*8a30*/  @!P0 NANOSLEEP.SYNCS 0x989680 ;  /* 0x009896800000895d */ /* 0x008fea0003900000 */
[----:B------:R-:W3:Y:S02]  /*8a40*/  @!P0 SYNCS.PHASECHK.TRANS64 P0, [R71+URZ+0x90], R3 ;  /* 0x00009003470085a7 */ /* 0x000ee400080010ff */
[----:B---3--:R-:W-:Y:S05]  /*8a50*/  @!P0 BRA `(.L_x_102) ;  /* 0xfffffffc00f08947 */ /* 0x008fea000383ffff */
[----:B------:R-:W-:Y:S05]  /*8a60*/  BRA `(.L_x_101) ;  /* 0xffffffe000287947 */ /* 0x000fea000383ffff */
.L_x_113:
[----:B-1----:R1:W2:Y:S02]  /*8a70*/  SYNCS.PHASECHK.TRANS64.TRYWAIT P0, [R2+URZ+0x30], R74 ;  /* 0x0000304a020075a7 */ /* 0x0022a400080011ff */
[----:B--2---:R-:W-:Y:S05]  /*8a80*/  @!P0 NANOSLEEP.SYNCS 0x989680 ;  /* 0x009896800000895d */ /* 0x004fea0003900000 */
[----:B------:R-:W2:Y:S02]  /*8a90*/  @!P0 SYNCS.PHASECHK.TRANS64 P0, [R2+URZ+0x30], R74 ;  /* 0x0000304a020085a7 */ /* 0x000ea400080010ff */
[----:B--2---:R-:W-:Y:S05]  /*8aa0*/  @!P0 BRA `(.L_x_113) ;  /* 0xfffffffc00f08947 */ /* 0x004fea000383ffff */
[----:B------:R-:W-:Y:S05]  /*8ab0*/  BRA `(.L_x_112) ;  /* 0xffffffe800747947 */ /* 0x000fea000383ffff */
        .weak           $__internal_0_$__cuda_sm10x_tcgen05_guardrail_trap_col_being_dealloced_not_returned_by_alloc
        .type           $__internal_0_$__cuda_sm10x_tcgen05_guardrail_trap_col_being_dealloced_not_returned_by_alloc,@function
        .size           $__internal_0_$__cuda_sm10x_tcgen05_guardrail_trap_col_being_dealloced_not_returned_by_alloc,($__internal_1_$__cuda_sm10x_tcgen05_guardrail_trap_phase_invalid_during_alloc - $__internal_0_$__cuda_sm10x_tcgen05_guardrail_trap_col_being_dealloced_not_returned_by_alloc)
$__internal_0_$__cuda_sm10x_tcgen05_guardrail_trap_col_being_dealloced_not_returned_by_alloc:
[----:B------:R-:W-:Y:S05]  /*8ac0*/  BPT.TRAP 0x1 ;  /* 0x000000040000795c */ /* 0x000fea0000300000 */
[----:B------:R-:W-:-:S04]  /*8ad0*/  HFMA2 R3, -RZ, RZ, 0, 0 ;  /* 0x00000000ff037431 */ /* 0x000fc800000001ff */
[----:B------:R-:W-:Y:S05]  /*8ae0*/  RET.REL.NODEC R2 `(_ZN7cutlass13device_kernelINS_4gemm6kernel13GemmUniversalIN4cute5tupleIJiiiiEEENS1_10collective13CollectiveMmaINS1_35MainloopSm100TmaUmmaWarpSpecializedILi3ELi2ELi4ENS5_IJNS4_1CILi2EEENSA_ILi1EEESC_EEEEENS5_IJNSA_ILi64EEESF_NSA_ILi128EEEEEENS_10tfloat32_tENS5_IJlSC_lEEESI_SJ_NS4_8TiledMMAINS4_8MMA_AtomIJNS4_17SM100_MMA_TF32_SSISI_SI_fLi64ELi64ELNS4_4UMMA5MajorE0ELSO_0ELNSN_7ScaleInE0ELSP_0EEEEEENS4_6LayoutINS5_IJSC_SC_SC_EEENS5_IJNSA_ILi0EEESU_SU_EEEEENS5_IJNS4_10UnderscoreESX_SX_EEEEENS4_13SM90_TMA_LOADENS4_14ComposedLayoutINS4_7SwizzleILi3ELi4ELi3EEENS4_18smem_ptr_flag_bitsILi32EEENSS_INS5_IJNSA_ILi8EEENSA_ILi32EEEEEENS5_IJS17_SC_EEEEEEEvNS4_8identityENS4_23SM90_TMA_LOAD_MULTICASTES1B_vS1C_EENS_8epilogue10collective18CollectiveEpilogueINS1F_23Sm100TmaWarpSpecializedILi3ELi2ELi16ELb1ELb0EEEJSH_NS5_IJNSS_ISF_SC_EENSS_IS17_SC_EEEEESI_SJ_SI_SJ_NS1F_6fusion15FusionCallbacksIS1J_NS1N_17LinearCombinationISI_fSI_fLNS_15FloatRoundStyleE2EEESH_S1M_JEEENS4_5SM1004TMEM4LOAD26SM100_TMEM_LOAD_16dp128b8xES10_S1B_NS4_17SM75_U32x4_LDSM_NENS4_14SM90_TMA_STOREES1B_NS4_17SM90_U32x4_STSM_NENS4_39AutoVectorizingCopyWithAssumedAlignmentILi128EEEEEEvvEEEEvNT_6ParamsE) ;  /* 0xffffff7402447950 */ /* 0x000fea0003c3ffff */
        .weak           $__internal_1_$__cuda_sm10x_tcgen05_guardrail_trap_phase_invalid_during_alloc
        .type           $__internal_1_$__cuda_sm10x_tcgen05_guardrail_trap_phase_invalid_during_alloc,@function
        .size           $__internal_1_$__cuda_sm10x_tcgen05_guardrail_trap_phase_invalid_during_alloc,($__internal_2_$__cuda_sm10x_tcgen05_guardrail_trap_unallocated_columns_being_dealloced - $__internal_1_$__cuda_sm10x_tcgen05_guardrail_trap_phase_invalid_during_alloc)
$__internal_1_$__cuda_sm10x_tcgen05_guardrail_trap_phase_invalid_during_alloc:
[----:B------:R-:W-:Y:S05]  /*8af0*/  BPT.TRAP 0x1 ;  /* 0x000000040000795c */ /* 0x000fea0000300000 */
[----:B------:R-:W-:-:S04]  /*8b00*/  MOV R5, 0x0 ;  /* 0x0000000000057802 */ /* 0x000fc80000000f00 */
[----:B------:R-:W-:Y:S05]  /*8b10*/  RET.REL.NODEC R4 `(_ZN7cutlass13device_kernelINS_4gemm6kernel13GemmUniversalIN4cute5tupleIJiiiiEEENS1_10collective13CollectiveMmaINS1_35MainloopSm100TmaUmmaWarpSpecializedILi3ELi2ELi4ENS5_IJNS4_1CILi2EEENSA_ILi1EEESC_EEEEENS5_IJNSA_ILi64EEESF_NSA_ILi128EEEEEENS_10tfloat32_tENS5_IJlSC_lEEESI_SJ_NS4_8TiledMMAINS4_8MMA_AtomIJNS4_17SM100_MMA_TF32_SSISI_SI_fLi64ELi64ELNS4_4UMMA5MajorE0ELSO_0ELNSN_7ScaleInE0ELSP_0EEEEEENS4_6LayoutINS5_IJSC_SC_SC_EEENS5_IJNSA_ILi0EEESU_SU_EEEEENS5_IJNS4_10UnderscoreESX_SX_EEEEENS4_13SM90_TMA_LOADENS4_14ComposedLayoutINS4_7SwizzleILi3ELi4ELi3EEENS4_18smem_ptr_flag_bitsILi32EEENSS_INS5_IJNSA_ILi8EEENSA_ILi32EEEEEENS5_IJS17_SC_EEEEEEEvNS4_8identityENS4_23SM90_TMA_LOAD_MULTICASTES1B_vS1C_EENS_8epilogue10collective18CollectiveEpilogueINS1F_23Sm100TmaWarpSpecializedILi3ELi2ELi16ELb1ELb0EEEJSH_NS5_IJNSS_ISF_SC_EENSS_IS17_SC_EEEEESI_SJ_SI_SJ_NS1F_6fusion15FusionCallbacksIS1J_NS1N_17LinearCombinationISI_fSI_fLNS_15FloatRoundStyleE2EEESH_S1M_JEEENS4_5SM1004TMEM4LOAD26SM100_TMEM_LOAD_16dp128b8xES10_S1B_NS4_17SM75_U32x4_LDSM_NENS4_14SM90_TMA_STOREES1B_NS4_17SM90_U32x4_STSM_NENS4_39AutoVectorizingCopyWithAssumedAlignmentILi128EEEEEEvvEEEEvNT_6ParamsE) ;  /* 0xffffff7404387950 */ /* 0x000fea0003c3ffff */
        .weak           $__internal_2_$__cuda_sm10x_tcgen05_guardrail_trap_unallocated_columns_being_dealloced
        .type           $__internal_2_$__cuda_sm10x_tcgen05_guardrail_trap_unallocated_columns_being_dealloced,@function
        .size           $__internal_2_$__cuda_sm10x_tcgen05_guardrail_trap_unallocated_columns_being_dealloced,(.L_x_162 - $__internal_2_$__cuda_sm10x_tcgen05_guardrail_trap_unallocated_columns_being_dealloced)
$__internal_2_$__cuda_sm10x_tcgen05_guardrail_trap_unallocated_columns_being_dealloced:
[----:B------:R-:W-:Y:S05]  /*8b20*/  BPT.TRAP 0x1 ;  /* 0x000000040000795c */ /* 0x000fea0000300000 */
[----:B------:R-:W-:-:S04]  /*8b30*/  HFMA2 R3, -RZ, RZ, 0, 0 ;  /* 0x00000000ff037431 */ /* 0x000fc800000001ff */
[----:B------:R-:W-:Y:S05]  /*8b40*/  RET.REL.NODEC R2 `(_ZN7cutlass13device_kernelINS_4gemm6kernel13GemmUniversalIN4cute5tupleIJiiiiEEENS1_10collective13CollectiveMmaINS1_35MainloopSm100TmaUmmaWarpSpecializedILi3ELi2ELi4ENS5_IJNS4_1CILi2EEENSA_ILi1EEESC_EEEEENS5_IJNSA_ILi64EEESF_NSA_ILi128EEEEEENS_10tfloat32_tENS5_IJlSC_lEEESI_SJ_NS4_8TiledMMAINS4_8MMA_AtomIJNS4_17SM100_MMA_TF32_SSISI_SI_fLi64ELi64ELNS4_4UMMA5MajorE0ELSO_0ELNSN_7ScaleInE0ELSP_0EEEEEENS4_6LayoutINS5_IJSC_SC_SC_EEENS5_IJNSA_ILi0EEESU_SU_EEEEENS5_IJNS4_10UnderscoreESX_SX_EEEEENS4_13SM90_TMA_LOADENS4_14ComposedLayoutINS4_7SwizzleILi3ELi4ELi3EEENS4_18smem_ptr_flag_bitsILi32EEENSS_INS5_IJNSA_ILi8EEENSA_ILi32EEEEEENS5_IJS17_SC_EEEEEEEvNS4_8identityENS4_23SM90_TMA_LOAD_MULTICASTES1B_vS1C_EENS_8epilogue10collective18CollectiveEpilogueINS1F_23Sm100TmaWarpSpecializedILi3ELi2ELi16ELb1ELb0EEEJSH_NS5_IJNSS_ISF_SC_EENSS_IS17_SC_EEEEESI_SJ_SI_SJ_NS1F_6fusion15FusionCallbacksIS1J_NS1N_17LinearCombinationISI_fSI_fLNS_15FloatRoundStyleE2EEESH_S1M_JEEENS4_5SM1004TMEM4LOAD26SM100_TMEM_LOAD_16dp128b8xES10_S1B_NS4_17SM75_U32x4_LDSM_NENS4_14SM90_TMA_STOREES1B_NS4_17SM90_U32x4_STSM_NENS4_39AutoVectorizingCopyWithAssumedAlignmentILi128EEEEEEvvEEEEvNT_6ParamsE) ;  /* 0xffffff74022c7950 */ /* 0x000fea0003c3ffff */
.L_x_161:
[----:B------:R-:W-:-:S00]  /*8b50*/  BRA `(.L_x_161) ;  /* 0xfffffffc00fc7947 */ /* 0x000fc0000383ffff */
[----:B------:R-:W-:-:S00]  /*8b60*/  NOP ;  /* 0x0000000000007918 */ /* 0x000fc00000000000 */
        /* <DEDUP_REMOVED lines=9> */
.L_x_162:


//--------------------- .nv.global.init           --------------------------
	.section	.nv.global.init,"aw",@progbits
.nv.global.init:
	.type		$str$27,@object
	.size		$str$27,($str$28 - $str$27)
$str$27:
        /*0000*/ 	.byte	0x28, 0x61, 0x64, 0x64, 0x72, 0x65, 0x73, 0x73, 0x20, 0x26, 0x20, 0x6d, 0x61, 0x73, 0x6b, 0x29
        /*0010*/ 	.byte	0x20, 0x3d, 0x3d, 0x20, 0x30, 0x00
	.type		$str$28,@object
	.size		$str$28,($str$26 - $str$28)
$str$28:
        /*0016*/ 	.byte	0x2f, 0x74, 0x6d, 0x70, 0x2f, 0x63, 0x75, 0x74, 0x6c, 0x61, 0x73, 0x73, 0x5f, 0x73, 0x77, 0x65
        /*0026*/ 	.byte	0x65, 0x70, 0x5f, 0x73, 0x72, 0x63, 0x2f, 0x69, 0x6e, 0x63, 0x6c, 0x75, 0x64, 0x65, 0x2f, 0x63
        /*0036*/ 	.byte	0x75, 0x74, 0x65, 0x2f, 0x70, 0x6f, 0x69, 0x6e, 0x74, 0x65, 0x72, 0x5f, 0x66, 0x6c, 0x61, 0x67
        /*0046*/ 	.byte	0x67, 0x65, 0x64, 0x2e, 0x68, 0x70, 0x70, 0x00
	.type		$str$26,@object
	.size		$str$26,($str$25 - $str$26)
$str$26:
        /*004e*/ 	.byte	0x2f, 0x74, 0x6d, 0x70, 0x2f, 0x63, 0x75, 0x74, 0x6c, 0x61, 0x73, 0x73, 0x5f, 0x73, 0x77, 0x65
        /*005e*/ 	.byte	0x65, 0x70, 0x5f, 0x73, 0x72, 0x63, 0x2f, 0x69, 0x6e, 0x63, 0x6c, 0x75, 0x64, 0x65, 0x2f, 0x63
        /*006e*/ 	.byte	0x75, 0x74, 0x65, 0x2f, 0x61, 0x74, 0x6f, 0x6d, 0x2f, 0x63, 0x6f, 0x70, 0x79, 0x5f, 0x74, 0x72
        /*007e*/ 	.byte	0x61, 0x69, 0x74, 0x73, 0x5f, 0x73, 0x6d, 0x31, 0x30, 0x30, 0x2e, 0x68, 0x70, 0x70, 0x00
	.type		$str$25,@object
	.size		$str$25,(__unnamed_1 - $str$25)
$str$25:
        /*008d*/ 	.byte	0x28, 0x28, 0x75, 0x69, 0x6e, 0x74, 0x33, 0x32, 0x5f, 0x74, 0x28, 0x74, 0x68, 0x72, 0x65, 0x61
        /*009d*/ 	.byte	0x64, 0x49, 0x64, 0x78, 0x2e, 0x78, 0x29, 0x20, 0x2f, 0x20, 0x33, 0x32, 0x29, 0x20, 0x25, 0x20
        /*00ad*/ 	.byte	0x34, 0x29, 0x20, 0x3d, 0x3d, 0x20, 0x28, 0x28, 0x28, 0x74, 0x6d, 0x65, 0x6d, 0x5f, 0x61, 0x64
        /*00bd*/ 	.byte	0x64, 0x72, 0x20, 0x3e, 0x3e, 0x20, 0x31, 0x36, 0x29, 0x20, 0x2f, 0x20, 0x33, 0x32, 0x29, 0x20
        /*00cd*/ 	.byte	0x25, 0x20, 0x34, 0x29, 0x00
	.type		__unnamed_1,@object
	.size		__unnamed_1,(__unnamed_2 - __unnamed_1)
__unnamed_1:
        /*00d2*/ 	.byte	0x61, 0x75, 0x74, 0x6f, 0x20, 0x63, 0x75, 0x74, 0x65, 0x3a, 0x3a, 0x61, 0x73, 0x5f, 0x70, 0x6f
        /* <DEDUP_REMOVED lines=24> */
        /*0262*/ 	.byte	0x30, 0x34, 0x38, 0x3e, 0x3e, 0x3e, 0x3e, 0x5d, 0x00
	.type		__unnamed_2,@object
	.size		__unnamed_2,(.L_2 - __unnamed_2)
__unnamed_2:
        /* <DEDUP_REMOVED lines=45> */
        /*053b*/ 	.byte	0x3e, 0x3e, 0x3e, 0x5d, 0x00
.L_2:


//--------------------- .nv.shared._ZN7cutlass13device_kernelINS_4gemm6kernel13GemmUniversalIN4cute5tupleIJiiiiEEENS1_10collective13CollectiveMmaINS1_35MainloopSm100TmaUmmaWarpSpecializedILi3ELi2ELi4ENS5_IJNS4_1CILi2EEENSA_ILi1EEESC_EEEEENS5_IJNSA_ILi64EEESF_NSA_ILi128EEEEEENS_10tfloat32_tENS5_IJlSC_lEEESI_SJ_NS4_8TiledMMAINS4_8MMA_AtomIJNS4_17SM100_MMA_TF32_SSISI_SI_fLi64ELi64ELNS4_4UMMA5MajorE0ELSO_0ELNSN_7ScaleInE0ELSP_0EEEEEENS4_6LayoutINS5_IJSC_SC_SC_EEENS5_IJNSA_ILi0EEESU_SU_EEEEENS5_IJNS4_10UnderscoreESX_SX_EEEEENS4_13SM90_TMA_LOADENS4_14ComposedLayoutINS4_7SwizzleILi3ELi4ELi3EEENS4_18smem_ptr_flag_bitsILi32EEENSS_INS5_IJNSA_ILi8EEENSA_ILi32EEEEEENS5_IJS17_SC_EEEEEEEvNS4_8identityENS4_23SM90_TMA_LOAD_MULTICASTES1B_vS1C_EENS_8epilogue10collective18CollectiveEpilogueINS1F_23Sm100TmaWarpSpecializedILi3ELi2ELi16ELb1ELb0EEEJSH_NS5_IJNSS_ISF_SC_EENSS_IS17_SC_EEEEESI_SJ_SI_SJ_NS1F_6fusion15FusionCallbacksIS1J_NS1N_17LinearCombinationISI_fSI_fLNS_15FloatRoundStyleE2EEESH_S1M_JEEENS4_5SM1004TMEM4LOAD26SM100_TMEM_LOAD_16dp128b8xES10_S1B_NS4_17SM75_U32x4_LDSM_NENS4_14SM90_TMA_STOREES1B_NS4_17SM90_U32x4_STSM_NENS4_39AutoVectorizingCopyWithAssumedAlignmentILi128EEEEEEvvEEEEvNT_6ParamsE --------------------------
	.section	.nv.shared._ZN7cutlass13device_kernelINS_4gemm6kernel13GemmUniversalIN4cute5tupleIJiiiiEEENS1_10collective13CollectiveMmaINS1_35MainloopSm100TmaUmmaWarpSpecializedILi3ELi2ELi4ENS5_IJNS4_1CILi2EEENSA_ILi1EEESC_EEEEENS5_IJNSA_ILi64EEESF_NSA_ILi128EEEEEENS_10tfloat32_tENS5_IJlSC_lEEESI_SJ_NS4_8TiledMMAINS4_8MMA_AtomIJNS4_17SM100_MMA_TF32_SSISI_SI_fLi64ELi64ELNS4_4UMMA5MajorE0ELSO_0ELNSN_7ScaleInE0ELSP_0EEEEEENS4_6LayoutINS5_IJSC_SC_SC_EEENS5_IJNSA_ILi0EEESU_SU_EEEEENS5_IJNS4_10UnderscoreESX_SX_EEEEENS4_13SM90_TMA_LOADENS4_14ComposedLayoutINS4_7SwizzleILi3ELi4ELi3EEENS4_18smem_ptr_flag_bitsILi32EEENSS_INS5_IJNSA_ILi8EEENSA_ILi32EEEEEENS5_IJS17_SC_EEEEEEEvNS4_8identityENS4_23SM90_TMA_LOAD_MULTICASTES1B_vS1C_EENS_8epilogue10collective18CollectiveEpilogueINS1F_23Sm100TmaWarpSpecializedILi3ELi2ELi16ELb1ELb0EEEJSH_NS5_IJNSS_ISF_SC_EENSS_IS17_SC_EEEEESI_SJ_SI_SJ_NS1F_6fusion15FusionCallbacksIS1J_NS1N_17LinearCombinationISI_fSI_fLNS_15FloatRoundStyleE2EEESH_S1M_JEEENS4_5SM1004TMEM4LOAD26SM100_TMEM_LOAD_16dp128b8xES10_S1B_NS4_17SM75_U32x4_LDSM_NENS4_14SM90_TMA_STOREES1B_NS4_17SM90_U32x4_STSM_NENS4_39AutoVectorizingCopyWithAssumedAlignmentILi128EEEEEEvvEEEEvNT_6ParamsE,"aw",@nobits
	.sectionflags	@""
	.align	16
	.zero		1024


//--------------------- .nv.shared.reserved.0     --------------------------
	.section	.nv.shared.reserved.0,"aw",@nobits
	.weak		__nv_reservedSMEM_offset_0_alias
	.size		__nv_reservedSMEM_offset_0_alias, 0, 64
	.other		__nv_reservedSMEM_offset_0_alias,@"STO_CUDA_RESERVED_SHARED STV_DEFAULT"
__nv_reservedSMEM_offset_0_alias:
	.zero		0
.nv.shared.reserved.0:
	.zero		64
	.weak		__nv_reservedSMEM_tcgen05_partition
	.type		__nv_reservedSMEM_tcgen05_partition,@object
	.size		__nv_reservedSMEM_tcgen05_partition,(.L_0 - __nv_reservedSMEM_tcgen05_partition)
__nv_reservedSMEM_tcgen05_partition:
	.zero		32
.L_0:


//--------------------- .nv.global                --------------------------
	.section	.nv.global,"aw",@nobits
.nv.global:
	.type		_ZN40_INTERNAL_9cf00768_4_k_cu_9e332bd0_345264cute1_E,@object
	.size		_ZN40_INTERNAL_9cf00768_4_k_cu_9e332bd0_345264cute1_E,(_ZN40_INTERNAL_9cf00768_4_k_cu_9e332bd0_345264cuda3std3__45__cpo6cbeginE - _ZN40_INTERNAL_9cf00768_4_k_cu_9e332bd0_345264cute1_E)
_ZN40_INTERNAL_9cf00768_4_k_cu_9e332bd0_345264cute1_E:
	.zero		1
	.type		_ZN40_INTERNAL_9cf00768_4_k_cu_9e332bd0_345264cuda3std3__45__cpo6cbeginE,@object
	.size		_ZN40_INTERNAL_9cf00768_4_k_cu_9e332bd0_345264cuda3std3__45__cpo6cbeginE,(_ZN40_INTERNAL_9cf00768_4_k_cu_9e332bd0_345264cuda3std3__48in_placeE - _ZN40_INTERNAL_9cf00768_4_k_cu_9e332bd0_345264cuda3std3__45__cpo6cbeginE)
_ZN40_INTERNAL_9cf00768_4_k_cu_9e332bd0_345264cuda3std3__45__cpo6cbeginE:
	.zero		1
	.type		_ZN40_INTERNAL_9cf00768_4_k_cu_9e332bd0_345264cuda3std3__48in_placeE,@object
	.size		_ZN40_INTERNAL_9cf00768_4_k_cu_9e332bd0_345264cuda3std3__48in_placeE,(_ZN40_INTERNAL_9cf00768_4_k_cu_9e332bd0_345264cuda3std6ranges3__45__cpo9iter_moveE - _ZN40_INTERNAL_9cf00768_4_k_cu_9e332bd0_345264cuda3std3__48in_placeE)
_ZN40_INTERNAL_9cf00768_4_k_cu_9e332bd0_345264cuda3std3__48in_placeE:
	.zero		1
	.type		_ZN40_INTERNAL_9cf00768_4_k_cu_9e332bd0_345264cuda3std6ranges3__45__cpo9iter_moveE,@object
	.size		_ZN40_INTERNAL_9cf00768_4_k_cu_9e332bd0_345264cuda3std6ranges3__45__cpo9iter_moveE,(_ZN40_INTERNAL_9cf00768_4_k_cu_9e332bd0_345264cuda3std3__45__cpo5beginE - _ZN40_INTERNAL_9cf00768_4_k_cu_9e332bd0_345264cuda3std6ranges3__45__cpo9iter_moveE)
_ZN40_INTERNAL_9cf00768_4_k_cu_9e332bd0_345264cuda3std6ranges3__45__cpo9iter_moveE:
	.zero		1
	.type		_ZN40_INTERNAL_9cf00768_4_k_cu_9e332bd0_345264cuda3std3__45__cpo5beginE,@object
	.size		_ZN40_INTERNAL_9cf00768_4_k_cu_9e332bd0_345264cuda3std3__45__cpo5beginE,(_ZN40_INTERNAL_9cf00768_4_k_cu_9e332bd0_345264cuda3std3__442_GLOBAL__N__9cf00768_4_k_cu_9e332bd0_345266ignoreE - _ZN40_INTERNAL_9cf00768_4_k_cu_9e332bd0_345264cuda3std3__45__cpo5beginE)
_ZN40_INTERNAL_9cf00768_4_k_cu_9e332bd0_345264cuda3std3__45__cpo5beginE:
	.zero		1
	.type		_ZN40_INTERNAL_9cf00768_4_k_cu_9e332bd0_345264cuda3std3__442_GLOBAL__N__9cf00768_4_k_cu_9e332bd0_345266ignoreE,@object
	.size		_ZN40_INTERNAL_9cf00768_4_k_cu_9e332bd0_345264cuda3std3__442_GLOBAL__N__9cf00768_4_k_cu_9e332bd0_345266ignoreE,(_ZN40_INTERNAL_9cf00768_4_k_cu_9e332bd0_345264cute7productE - _ZN40_INTERNAL_9cf00768_4_k_cu_9e332bd0_345264cuda3std3__442_GLOBAL__N__9cf00768_4_k_cu_9e332bd0_345266ignoreE)
_ZN40_INTERNAL_9cf00768_4_k_cu_9e332bd0_345264cuda3std3__442_GLOBAL__N__9cf00768_4_k_cu_9e332bd0_345266ignoreE:
	.zero		1
	.type		_ZN40_INTERNAL_9cf00768_4_k_cu_9e332bd0_345264cute7productE,@object
	.size		_ZN40_INTERNAL_9cf00768_4_k_cu_9e332bd0_345264cute7productE,(_ZN40_INTERNAL_9cf00768_4_k_cu_9e332bd0_345264cuda3std3__45__cpo3endE - _ZN40_INTERNAL_9cf00768_4_k_cu_9e332bd0_345264cute7productE)
_ZN40_INTERNAL_9cf00768_4_k_cu_9e332bd0_345264cute7productE:
	.zero		1
	.type		_ZN40_INTERNAL_9cf00768_4_k_cu_9e332bd0_345264cuda3std3__45__cpo3endE,@object
	.size		_ZN40_INTERNAL_9cf00768_4_k_cu_9e332bd0_345264cuda3std3__45__cpo3endE,(_ZN40_INTERNAL_9cf00768_4_k_cu_9e332bd0_345264cuda3std3__419piecewise_constructE - _ZN40_INTERNAL_9cf00768_4_k_cu_9e332bd0_345264cuda3std3__45__cpo3endE)
_ZN40_INTERNAL_9cf00768_4_k_cu_9e332bd0_345264cuda3std3__45__cpo3endE:
	.zero		1
	.type		_ZN40_INTERNAL_9cf00768_4_k_cu_9e332bd0_345264cuda3std3__419piecewise_constructE,@object
	.size		_ZN40_INTERNAL_9cf00768_4_k_cu_9e332bd0_345264cuda3std3__419piecewise_constructE,(_ZN40_INTERNAL_9cf00768_4_k_cu_9e332bd0_345264cuda3std3__45__cpo4cendE - _ZN40_INTERNAL_9cf00768_4_k_cu_9e332bd0_345264cuda3std3__419piecewise_constructE)
_ZN40_INTERNAL_9cf00768_4_k_cu_9e332bd0_345264cuda3std3__419piecewise_constructE:
	.zero		1
	.type		_ZN40_INTERNAL_9cf00768_4_k_cu_9e332bd0_345264cuda3std3__45__cpo4cendE,@object
	.size		_ZN40_INTERNAL_9cf00768_4_k_cu_9e332bd0_345264cuda3std3__45__cpo4cendE,(_ZN40_INTERNAL_9cf00768_4_k_cu_9e332bd0_345264cuda3std6ranges3__45__cpo4swapE - _ZN40_INTERNAL_9cf00768_4_k_cu_9e332bd0_345264cuda3std3__45__cpo4cendE)
_ZN40_INTERNAL_9cf00768_4_k_cu_9e332bd0_345264cuda3std3__45__cpo4cendE:
	.zero		1
	.type		_ZN40_INTERNAL_9cf00768_4_k_cu_9e332bd0_345264cuda3std6ranges3__45__cpo4swapE,@object
	.size		_ZN40_INTERNAL_9cf00768_4_k_cu_9e332bd0_345264cuda3std6ranges3__45__cpo4swapE,(.L_10 - _ZN40_INTERNAL_9cf00768_4_k_cu_9e332bd0_345264cuda3std6ranges3__45__cpo4swapE)
_ZN40_INTERNAL_9cf00768_4_k_cu_9e332bd0_345264cuda3std6ranges3__45__cpo4swapE:
	.zero		1
.L_10:


//--------------------- .nv.constant0._ZN7cutlass13device_kernelINS_4gemm6kernel13GemmUniversalIN4cute5tupleIJiiiiEEENS1_10collective13CollectiveMmaINS1_35MainloopSm100TmaUmmaWarpSpecializedILi3ELi2ELi4ENS5_IJNS4_1CILi2EEENSA_ILi1EEESC_EEEEENS5_IJNSA_ILi64EEESF_NSA_ILi128EEEEEENS_10tfloat32_tENS5_IJlSC_lEEESI_SJ_NS4_8TiledMMAINS4_8MMA_AtomIJNS4_17SM100_MMA_TF32_SSISI_SI_fLi64ELi64ELNS4_4UMMA5MajorE0ELSO_0ELNSN_7ScaleInE0ELSP_0EEEEEENS4_6LayoutINS5_IJSC_SC_SC_EEENS5_IJNSA_ILi0EEESU_SU_EEEEENS5_IJNS4_10UnderscoreESX_SX_EEEEENS4_13SM90_TMA_LOADENS4_14ComposedLayoutINS4_7SwizzleILi3ELi4ELi3EEENS4_18smem_ptr_flag_bitsILi32EEENSS_INS5_IJNSA_ILi8EEENSA_ILi32EEEEEENS5_IJS17_SC_EEEEEEEvNS4_8identityENS4_23SM90_TMA_LOAD_MULTICASTES1B_vS1C_EENS_8epilogue10collective18CollectiveEpilogueINS1F_23Sm100TmaWarpSpecializedILi3ELi2ELi16ELb1ELb0EEEJSH_NS5_IJNSS_ISF_SC_EENSS_IS17_SC_EEEEESI_SJ_SI_SJ_NS1F_6fusion15FusionCallbacksIS1J_NS1N_17LinearCombinationISI_fSI_fLNS_15FloatRoundStyleE2EEESH_S1M_JEEENS4_5SM1004TMEM4LOAD26SM100_TMEM_LOAD_16dp128b8xES10_S1B_NS4_17SM75_U32x4_LDSM_NENS4_14SM90_TMA_STOREES1B_NS4_17SM90_U32x4_STSM_NENS4_39AutoVectorizingCopyWithAssumedAlignmentILi128EEEEEEvvEEEEvNT_6ParamsE --------------------------
	.section	.nv.constant0._ZN7cutlass13device_kernelINS_4gemm6kernel13GemmUniversalIN4cute5tupleIJiiiiEEENS1_10collective13CollectiveMmaINS1_35MainloopSm100TmaUmmaWarpSpecializedILi3ELi2ELi4ENS5_IJNS4_1CILi2EEENSA_ILi1EEESC_EEEEENS5_IJNSA_ILi64EEESF_NSA_ILi128EEEEEENS_10tfloat32_tENS5_IJlSC_lEEESI_SJ_NS4_8TiledMMAINS4_8MMA_AtomIJNS4_17SM100_MMA_TF32_SSISI_SI_fLi64ELi64ELNS4_4UMMA5MajorE0ELSO_0ELNSN_7ScaleInE0ELSP_0EEEEEENS4_6LayoutINS5_IJSC_SC_SC_EEENS5_IJNSA_ILi0EEESU_SU_EEEEENS5_IJNS4_10UnderscoreESX_SX_EEEEENS4_13SM90_TMA_LOADENS4_14ComposedLayoutINS4_7SwizzleILi3ELi4ELi3EEENS4_18smem_ptr_flag_bitsILi32EEENSS_INS5_IJNSA_ILi8EEENSA_ILi32EEEEEENS5_IJS17_SC_EEEEEEEvNS4_8identityENS4_23SM90_TMA_LOAD_MULTICASTES1B_vS1C_EENS_8epilogue10collective18CollectiveEpilogueINS1F_23Sm100TmaWarpSpecializedILi3ELi2ELi16ELb1ELb0EEEJSH_NS5_IJNSS_ISF_SC_EENSS_IS17_SC_EEEEESI_SJ_SI_SJ_NS1F_6fusion15FusionCallbacksIS1J_NS1N_17LinearCombinationISI_fSI_fLNS_15FloatRoundStyleE2EEESH_S1M_JEEENS4_5SM1004TMEM4LOAD26SM100_TMEM_LOAD_16dp128b8xES10_S1B_NS4_17SM75_U32x4_LDSM_NENS4_14SM90_TMA_STOREES1B_NS4_17SM90_U32x4_STSM_NENS4_39AutoVectorizingCopyWithAssumedAlignmentILi128EEEEEEvvEEEEvNT_6ParamsE,"a",@progbits
	.sectionflags	@""
	.align	4
.nv.constant0._ZN7cutlass13device_kernelINS_4gemm6kernel13GemmUniversalIN4cute5tupleIJiiiiEEENS1_10collective13CollectiveMmaINS1_35MainloopSm100TmaUmmaWarpSpecializedILi3ELi2ELi4ENS5_IJNS4_1CILi2EEENSA_ILi1EEESC_EEEEENS5_IJNSA_ILi64EEESF_NSA_ILi128EEEEEENS_10tfloat32_tENS5_IJlSC_lEEESI_SJ_NS4_8TiledMMAINS4_8MMA_AtomIJNS4_17SM100_MMA_TF32_SSISI_SI_fLi64ELi64ELNS4_4UMMA5MajorE0ELSO_0ELNSN_7ScaleInE0ELSP_0EEEEEENS4_6LayoutINS5_IJSC_SC_SC_EEENS5_IJNSA_ILi0EEESU_SU_EEEEENS5_IJNS4_10UnderscoreESX_SX_EEEEENS4_13SM90_TMA_LOADENS4_14ComposedLayoutINS4_7SwizzleILi3ELi4ELi3EEENS4_18smem_ptr_flag_bitsILi32EEENSS_INS5_IJNSA_ILi8EEENSA_ILi32EEEEEENS5_IJS17_SC_EEEEEEEvNS4_8identityENS4_23SM90_TMA_LOAD_MULTICASTES1B_vS1C_EENS_8epilogue10collective18CollectiveEpilogueINS1F_23Sm100TmaWarpSpecializedILi3ELi2ELi16ELb1ELb0EEEJSH_NS5_IJNSS_ISF_SC_EENSS_IS17_SC_EEEEESI_SJ_SI_SJ_NS1F_6fusion15FusionCallbacksIS1J_NS1N_17LinearCombinationISI_fSI_fLNS_15FloatRoundStyleE2EEESH_S1M_JEEENS4_5SM1004TMEM4LOAD26SM100_TMEM_LOAD_16dp128b8xES10_S1B_NS4_17SM75_U32x4_LDSM_NENS4_14SM90_TMA_STOREES1B_NS4_17SM90_U32x4_STSM_NENS4_39AutoVectorizingCopyWithAssumedAlignmentILi128EEEEEEvvEEEEvNT_6ParamsE:
	.zero		2944


//--------------------- SYMBOLS --------------------------

	.type		.nv.reservedSmem.offset0,@object
	.size		.nv.reservedSmem.offset0,0x4
	.type		.nv.reservedSmem.cap,@object
	.size		.nv.reservedSmem.cap,0x4
	.type		__assertfail,@function
